//
// Generated by NVIDIA NVVM Compiler
//
// Compiler Build ID: CL-36424714
// Cuda compilation tools, release 13.0, V13.0.88
// Based on NVVM 20.0.0
//

.version 9.0
.target sm_100
.address_size 64

	// .globl	default_function_kernel_3
// _ZZ25default_function_kernel_1E14compute_shared has been demoted
// _ZZ25default_function_kernel_1E11ph_7_shared has been demoted

.visible .entry default_function_kernel_3(
	.param .u64 .ptr .align 1 default_function_kernel_3_param_0,
	.param .u64 .ptr .align 1 default_function_kernel_3_param_1,
	.param .u64 .ptr .align 1 default_function_kernel_3_param_2
)
.maxntid 32
{
	.reg .pred 	%p<15>;
	.reg .b32 	%r<25>;
	.reg .b32 	%f<48>;
	.reg .b64 	%rd<12>;

	ld.param.u64 	%rd1, [default_function_kernel_3_param_0];
	ld.param.u64 	%rd2, [default_function_kernel_3_param_1];
	ld.param.u64 	%rd3, [default_function_kernel_3_param_2];
	cvta.to.global.u64 	%rd4, %rd3;
	cvta.to.global.u64 	%rd5, %rd2;
	mov.u32 	%r12, %ctaid.x;
	shl.b32 	%r13, %r12, 5;
	mov.u32 	%r14, %tid.x;
	or.b32  	%r1, %r13, %r14;
	mul.wide.u32 	%rd6, %r1, 4;
	add.s64 	%rd7, %rd5, %rd6;
	ld.global.nc.f32 	%f1, [%rd7];
	add.s64 	%rd8, %rd4, %rd6;
	ld.global.nc.f32 	%f20, [%rd8];
	abs.f32 	%f2, %f20;
	abs.f32 	%f47, %f1;
	setp.lt.f32 	%p1, %f47, %f2;
	@%p1 bra 	$L__BB0_12;
	mul.f32 	%f4, %f2, 0f4B000000;
	setp.gtu.f32 	%p2, %f47, %f4;
	@%p2 bra 	$L__BB0_8;
	div.approx.f32 	%f21, %f47, %f2;
	cvt.rzi.f32.f32 	%f45, %f21;
	neg.f32 	%f6, %f2;
	fma.rn.f32 	%f7, %f6, %f45, %f47;
	mov.b32 	%r2, %f7;
	mov.b32 	%r15, %f2;
	setp.lt.u32 	%p3, %r2, %r15;
	@%p3 bra 	$L__BB0_7;
	setp.lt.u32 	%p4, %r2, -2147483647;
	@%p4 bra 	$L__BB0_5;
	add.f32 	%f26, %f45, 0fBF800000;
	setp.lt.f32 	%p7, %f7, %f6;
	add.f32 	%f27, %f26, 0fBF800000;
	selp.f32 	%f45, %f27, %f26, %p7;
	bra.uni 	$L__BB0_7;
$L__BB0_5:
	add.f32 	%f45, %f45, 0f3F800000;
	add.f32 	%f22, %f2, %f2;
	setp.ltu.f32 	%p5, %f7, %f22;
	@%p5 bra 	$L__BB0_7;
	add.f32 	%f23, %f45, 0f3F800000;
	fma.rn.f32 	%f24, %f2, 0fC0400000, %f7;
	setp.ge.f32 	%p6, %f24, 0f00000000;
	add.f32 	%f25, %f23, 0f3F800000;
	selp.f32 	%f45, %f25, %f23, %p6;
$L__BB0_7:
	fma.rn.f32 	%f47, %f6, %f45, %f47;
	bra.uni 	$L__BB0_12;
$L__BB0_8:
	mov.b32 	%r3, %f47;
	mov.b32 	%r16, %f4;
	and.b32  	%r4, %r16, -8388608;
	and.b32  	%r17, %r3, 8388607;
	or.b32  	%r23, %r17, 1065353216;
	and.b32  	%r18, %r16, 8388607;
	or.b32  	%r6, %r18, 1065353216;
	mov.b32 	%f46, %r23;
	sub.s32 	%r19, %r3, %r4;
	add.s32 	%r20, %r19, 192937984;
	and.b32  	%r24, %r20, -8388608;
	setp.eq.s32 	%p8, %r24, 0;
	@%p8 bra 	$L__BB0_11;
	mov.b32 	%f28, %r6;
	rcp.approx.ftz.f32 	%f14, %f28;
	neg.f32 	%f15, %f28;
$L__BB0_10:
	min.u32 	%r21, %r24, 192937984;
	add.s32 	%r22, %r23, %r21;
	mov.b32 	%f29, %r22;
	mul.f32 	%f30, %f14, %f29;
	fma.rn.f32 	%f31, %f15, %f30, %f29;
	fma.rn.f32 	%f32, %f31, %f14, %f30;
	fma.rn.f32 	%f33, %f15, %f32, %f29;
	fma.rz.f32 	%f34, %f33, %f14, %f32;
	cvt.rzi.f32.f32 	%f35, %f34;
	fma.rn.f32 	%f46, %f15, %f35, %f29;
	sub.s32 	%r24, %r24, %r21;
	mov.b32 	%r23, %f46;
	setp.ne.s32 	%p9, %r24, 0;
	setp.ne.s32 	%p10, %r23, 0;
	and.pred  	%p11, %p9, %p10;
	@%p11 bra 	$L__BB0_10;
$L__BB0_11:
	mov.b32 	%f37, %r4;
	setp.leu.f32 	%p12, %f2, 0f00000000;
	setp.gt.u32 	%p13, %r3, 2139095039;
	selp.f32 	%f38, 0f7FFFFFFF, %f37, %p13;
	selp.f32 	%f39, 0f7FFFFFFF, %f38, %p12;
	mul.f32 	%f40, %f46, 0f34000000;
	mul.f32 	%f47, %f39, %f40;
$L__BB0_12:
	cvta.to.global.u64 	%rd9, %rd1;
	abs.f32 	%f41, %f47;
	setp.nan.f32 	%p14, %f41, %f41;
	copysign.f32 	%f42, %f1, %f47;
	selp.f32 	%f43, %f47, %f42, %p14;
	add.f32 	%f44, %f1, %f43;
	add.s64 	%rd11, %rd9, %rd6;
	st.global.f32 	[%rd11], %f44;
	ret;

}
	// .globl	default_function_kernel_2
.visible .entry default_function_kernel_2(
	.param .u64 .ptr .align 1 default_function_kernel_2_param_0,
	.param .u64 .ptr .align 1 default_function_kernel_2_param_1,
	.param .u64 .ptr .align 1 default_function_kernel_2_param_2
)
{
	.reg .pred 	%p<15>;
	.reg .b32 	%r<22>;
	.reg .b32 	%f<48>;
	.reg .b64 	%rd<12>;

	ld.param.u64 	%rd1, [default_function_kernel_2_param_0];
	ld.param.u64 	%rd2, [default_function_kernel_2_param_1];
	ld.param.u64 	%rd3, [default_function_kernel_2_param_2];
	cvta.to.global.u64 	%rd4, %rd3;
	cvta.to.global.u64 	%rd5, %rd2;
	mov.u32 	%r1, %ctaid.x;
	mul.wide.u32 	%rd6, %r1, 4;
	add.s64 	%rd7, %rd5, %rd6;
	ld.global.nc.f32 	%f1, [%rd7];
	add.s64 	%rd8, %rd4, %rd6;
	ld.global.nc.f32 	%f20, [%rd8];
	abs.f32 	%f2, %f20;
	abs.f32 	%f47, %f1;
	setp.lt.f32 	%p1, %f47, %f2;
	@%p1 bra 	$L__BB1_12;
	mul.f32 	%f4, %f2, 0f4B000000;
	setp.gtu.f32 	%p2, %f47, %f4;
	@%p2 bra 	$L__BB1_8;
	div.approx.f32 	%f21, %f47, %f2;
	cvt.rzi.f32.f32 	%f45, %f21;
	neg.f32 	%f6, %f2;
	fma.rn.f32 	%f7, %f6, %f45, %f47;
	mov.b32 	%r2, %f7;
	mov.b32 	%r12, %f2;
	setp.lt.u32 	%p3, %r2, %r12;
	@%p3 bra 	$L__BB1_7;
	setp.lt.u32 	%p4, %r2, -2147483647;
	@%p4 bra 	$L__BB1_5;
	add.f32 	%f26, %f45, 0fBF800000;
	setp.lt.f32 	%p7, %f7, %f6;
	add.f32 	%f27, %f26, 0fBF800000;
	selp.f32 	%f45, %f27, %f26, %p7;
	bra.uni 	$L__BB1_7;
$L__BB1_5:
	add.f32 	%f45, %f45, 0f3F800000;
	add.f32 	%f22, %f2, %f2;
	setp.ltu.f32 	%p5, %f7, %f22;
	@%p5 bra 	$L__BB1_7;
	add.f32 	%f23, %f45, 0f3F800000;
	fma.rn.f32 	%f24, %f2, 0fC0400000, %f7;
	setp.ge.f32 	%p6, %f24, 0f00000000;
	add.f32 	%f25, %f23, 0f3F800000;
	selp.f32 	%f45, %f25, %f23, %p6;
$L__BB1_7:
	fma.rn.f32 	%f47, %f6, %f45, %f47;
	bra.uni 	$L__BB1_12;
$L__BB1_8:
	mov.b32 	%r3, %f47;
	mov.b32 	%r13, %f4;
	and.b32  	%r4, %r13, -8388608;
	and.b32  	%r14, %r3, 8388607;
	or.b32  	%r20, %r14, 1065353216;
	and.b32  	%r15, %r13, 8388607;
	or.b32  	%r6, %r15, 1065353216;
	mov.b32 	%f46, %r20;
	sub.s32 	%r16, %r3, %r4;
	add.s32 	%r17, %r16, 192937984;
	and.b32  	%r21, %r17, -8388608;
	setp.eq.s32 	%p8, %r21, 0;
	@%p8 bra 	$L__BB1_11;
	mov.b32 	%f28, %r6;
	rcp.approx.ftz.f32 	%f14, %f28;
	neg.f32 	%f15, %f28;
$L__BB1_10:
	min.u32 	%r18, %r21, 192937984;
	add.s32 	%r19, %r20, %r18;
	mov.b32 	%f29, %r19;
	mul.f32 	%f30, %f14, %f29;
	fma.rn.f32 	%f31, %f15, %f30, %f29;
	fma.rn.f32 	%f32, %f31, %f14, %f30;
	fma.rn.f32 	%f33, %f15, %f32, %f29;
	fma.rz.f32 	%f34, %f33, %f14, %f32;
	cvt.rzi.f32.f32 	%f35, %f34;
	fma.rn.f32 	%f46, %f15, %f35, %f29;
	sub.s32 	%r21, %r21, %r18;
	mov.b32 	%r20, %f46;
	setp.ne.s32 	%p9, %r21, 0;
	setp.ne.s32 	%p10, %r20, 0;
	and.pred  	%p11, %p9, %p10;
	@%p11 bra 	$L__BB1_10;
$L__BB1_11:
	mov.b32 	%f37, %r4;
	setp.leu.f32 	%p12, %f2, 0f00000000;
	setp.gt.u32 	%p13, %r3, 2139095039;
	selp.f32 	%f38, 0f7FFFFFFF, %f37, %p13;
	selp.f32 	%f39, 0f7FFFFFFF, %f38, %p12;
	mul.f32 	%f40, %f46, 0f34000000;
	mul.f32 	%f47, %f39, %f40;
$L__BB1_12:
	cvta.to.global.u64 	%rd9, %rd1;
	abs.f32 	%f41, %f47;
	setp.nan.f32 	%p14, %f41, %f41;
	copysign.f32 	%f42, %f1, %f47;
	selp.f32 	%f43, %f47, %f42, %p14;
	mul.f32 	%f44, %f1, %f43;
	add.s64 	%rd11, %rd9, %rd6;
	st.global.f32 	[%rd11], %f44;
	ret;

}
	// .globl	default_function_kernel_1
.visible .entry default_function_kernel_1(
	.param .u64 .ptr .align 1 default_function_kernel_1_param_0,
	.param .u64 .ptr .align 1 default_function_kernel_1_param_1,
	.param .u64 .ptr .align 1 default_function_kernel_1_param_2
)
.maxntid 4
{
	.reg .pred 	%p<8>;
	.reg .b16 	%rs<13>;
	.reg .b32 	%r<38>;
	.reg .b32 	%f<91>;
	.reg .b64 	%rd<15>;
	// demoted variable
	.shared .align 4 .b8 _ZZ25default_function_kernel_1E14compute_shared[160];
	// demoted variable
	.shared .align 4 .b8 _ZZ25default_function_kernel_1E11ph_7_shared[160];
	ld.param.u64 	%rd2, [default_function_kernel_1_param_0];
	ld.param.u64 	%rd4, [default_function_kernel_1_param_1];
	ld.param.u64 	%rd3, [default_function_kernel_1_param_2];
	cvta.to.global.u64 	%rd1, %rd4;
	mov.u32 	%r1, %tid.x;
	mov.u32 	%r2, %ctaid.x;
	mul.lo.s32 	%r3, %r2, 5;
	shl.b32 	%r13, %r1, 2;
	mov.u32 	%r14, _ZZ25default_function_kernel_1E14compute_shared;
	add.s32 	%r4, %r14, %r13;
	mov.b32 	%r37, 16;
	mov.b32 	%r35, 0;
	mov.u32 	%r36, %r1;
$L__BB2_1:
	cvt.u16.u32 	%rs1, %r36;
	and.b16  	%rs2, %rs1, 255;
	mul.lo.s16 	%rs3, %rs2, 205;
	shr.u16 	%rs4, %rs3, 10;
	mul.wide.u16 	%r15, %rs4, 40;
	mul.lo.s16 	%rs5, %rs4, 5;
	sub.s16 	%rs6, %rs1, %rs5;
	cvt.u32.u16 	%r16, %rs6;
	and.b32  	%r17, %r16, 255;
	add.s32 	%r18, %r3, %r17;
	add.s32 	%r19, %r18, %r15;
	mul.wide.u32 	%rd5, %r19, 4;
	add.s64 	%rd6, %rd1, %rd5;
	ld.global.nc.f32 	%f1, [%rd6];
	abs.f32 	%f2, %f1;
	fma.rn.f32 	%f3, %f2, 0fBF000000, 0f3F000000;
	rsqrt.approx.ftz.f32 	%f4, %f3;
	mul.f32 	%f5, %f4, %f3;
	mul.f32 	%f6, %f4, 0fBF000000;
	fma.rn.f32 	%f7, %f5, %f6, 0f3F000000;
	fma.rn.f32 	%f8, %f5, %f7, %f5;
	setp.eq.f32 	%p1, %f2, 0f3F800000;
	selp.f32 	%f9, 0f00000000, %f8, %p1;
	setp.gt.f32 	%p2, %f2, 0f3F0F5C29;
	selp.f32 	%f10, %f9, %f2, %p2;
	copysign.f32 	%f11, %f1, %f10;
	mul.f32 	%f12, %f11, %f11;
	fma.rn.f32 	%f13, %f12, 0f3D10ECEF, 0f3C8B1ABB;
	fma.rn.f32 	%f14, %f13, %f12, 0f3CFC028C;
	fma.rn.f32 	%f15, %f14, %f12, 0f3D372139;
	fma.rn.f32 	%f16, %f15, %f12, 0f3D9993DB;
	fma.rn.f32 	%f17, %f16, %f12, 0f3E2AAAC6;
	mul.f32 	%f18, %f12, %f17;
	fma.rn.f32 	%f19, %f18, %f11, %f11;
	neg.f32 	%f20, %f19;
	selp.f32 	%f21, %f19, %f20, %p2;
	fma.rn.f32 	%f22, 0f3F6EE581, 0f3FD774EB, %f21;
	setp.gt.f32 	%p3, %f1, 0f3F0F5C29;
	selp.f32 	%f23, %f19, %f22, %p3;
	add.f32 	%f24, %f23, %f23;
	selp.f32 	%f25, %f24, %f23, %p2;
	add.s32 	%r20, %r4, %r35;
	st.shared.f32 	[%r20], %f25;
	add.s16 	%rs7, %rs1, 4;
	and.b16  	%rs8, %rs7, 255;
	mul.lo.s16 	%rs9, %rs8, 205;
	shr.u16 	%rs10, %rs9, 10;
	mul.wide.u16 	%r21, %rs10, 40;
	mul.lo.s16 	%rs11, %rs10, 5;
	sub.s16 	%rs12, %rs7, %rs11;
	cvt.u32.u16 	%r22, %rs12;
	and.b32  	%r23, %r22, 255;
	add.s32 	%r24, %r3, %r23;
	add.s32 	%r25, %r24, %r21;
	mul.wide.u32 	%rd7, %r25, 4;
	add.s64 	%rd8, %rd1, %rd7;
	ld.global.nc.f32 	%f26, [%rd8];
	abs.f32 	%f27, %f26;
	fma.rn.f32 	%f28, %f27, 0fBF000000, 0f3F000000;
	rsqrt.approx.ftz.f32 	%f29, %f28;
	mul.f32 	%f30, %f29, %f28;
	mul.f32 	%f31, %f29, 0fBF000000;
	fma.rn.f32 	%f32, %f30, %f31, 0f3F000000;
	fma.rn.f32 	%f33, %f30, %f32, %f30;
	setp.eq.f32 	%p4, %f27, 0f3F800000;
	selp.f32 	%f34, 0f00000000, %f33, %p4;
	setp.gt.f32 	%p5, %f27, 0f3F0F5C29;
	selp.f32 	%f35, %f34, %f27, %p5;
	copysign.f32 	%f36, %f26, %f35;
	mul.f32 	%f37, %f36, %f36;
	fma.rn.f32 	%f38, %f37, 0f3D10ECEF, 0f3C8B1ABB;
	fma.rn.f32 	%f39, %f38, %f37, 0f3CFC028C;
	fma.rn.f32 	%f40, %f39, %f37, 0f3D372139;
	fma.rn.f32 	%f41, %f40, %f37, 0f3D9993DB;
	fma.rn.f32 	%f42, %f41, %f37, 0f3E2AAAC6;
	mul.f32 	%f43, %f37, %f42;
	fma.rn.f32 	%f44, %f43, %f36, %f36;
	neg.f32 	%f45, %f44;
	selp.f32 	%f46, %f44, %f45, %p5;
	fma.rn.f32 	%f47, 0f3F6EE581, 0f3FD774EB, %f46;
	setp.gt.f32 	%p6, %f26, 0f3F0F5C29;
	selp.f32 	%f48, %f44, %f47, %p6;
	add.f32 	%f49, %f48, %f48;
	selp.f32 	%f50, %f49, %f48, %p5;
	add.s32 	%r26, %r4, %r37;
	st.shared.f32 	[%r26], %f50;
	add.s32 	%r37, %r37, 32;
	add.s32 	%r36, %r36, 8;
	add.s32 	%r35, %r35, 32;
	setp.ne.s32 	%p7, %r37, 176;
	@%p7 bra 	$L__BB2_1;
	cvta.to.global.u64 	%rd9, %rd3;
	mul.wide.u32 	%rd10, %r1, 4;
	add.s64 	%rd11, %rd9, %rd10;
	ld.global.nc.f32 	%f51, [%rd11];
	mov.u32 	%r28, _ZZ25default_function_kernel_1E11ph_7_shared;
	add.s32 	%r29, %r28, %r13;
	st.shared.f32 	[%r29], %f51;
	ld.global.nc.f32 	%f52, [%rd11+16];
	st.shared.f32 	[%r29+16], %f52;
	ld.global.nc.f32 	%f53, [%rd11+32];
	st.shared.f32 	[%r29+32], %f53;
	ld.global.nc.f32 	%f54, [%rd11+48];
	st.shared.f32 	[%r29+48], %f54;
	ld.global.nc.f32 	%f55, [%rd11+64];
	st.shared.f32 	[%r29+64], %f55;
	ld.global.nc.f32 	%f56, [%rd11+80];
	st.shared.f32 	[%r29+80], %f56;
	ld.global.nc.f32 	%f57, [%rd11+96];
	st.shared.f32 	[%r29+96], %f57;
	ld.global.nc.f32 	%f58, [%rd11+112];
	st.shared.f32 	[%r29+112], %f58;
	ld.global.nc.f32 	%f59, [%rd11+128];
	st.shared.f32 	[%r29+128], %f59;
	ld.global.nc.f32 	%f60, [%rd11+144];
	st.shared.f32 	[%r29+144], %f60;
	bar.sync 	0;
	mad.lo.s32 	%r31, %r1, 40, %r14;
	ld.shared.f32 	%f61, [%r31];
	mad.lo.s32 	%r32, %r1, 36, %r29;
	ld.shared.f32 	%f62, [%r32];
	fma.rn.f32 	%f63, %f61, %f62, 0f00000000;
	ld.shared.f32 	%f64, [%r31+20];
	ld.shared.f32 	%f65, [%r32+20];
	fma.rn.f32 	%f66, %f64, %f65, 0f00000000;
	ld.shared.f32 	%f67, [%r31+4];
	ld.shared.f32 	%f68, [%r32+4];
	fma.rn.f32 	%f69, %f67, %f68, %f63;
	ld.shared.f32 	%f70, [%r31+24];
	ld.shared.f32 	%f71, [%r32+24];
	fma.rn.f32 	%f72, %f70, %f71, %f66;
	ld.shared.f32 	%f73, [%r31+8];
	ld.shared.f32 	%f74, [%r32+8];
	fma.rn.f32 	%f75, %f73, %f74, %f69;
	ld.shared.f32 	%f76, [%r31+28];
	ld.shared.f32 	%f77, [%r32+28];
	fma.rn.f32 	%f78, %f76, %f77, %f72;
	ld.shared.f32 	%f79, [%r31+12];
	ld.shared.f32 	%f80, [%r32+12];
	fma.rn.f32 	%f81, %f79, %f80, %f75;
	ld.shared.f32 	%f82, [%r31+32];
	ld.shared.f32 	%f83, [%r32+32];
	fma.rn.f32 	%f84, %f82, %f83, %f78;
	ld.shared.f32 	%f85, [%r31+16];
	ld.shared.f32 	%f86, [%r32+16];
	fma.rn.f32 	%f87, %f85, %f86, %f81;
	ld.shared.f32 	%f88, [%r31+36];
	ld.shared.f32 	%f89, [%r32+36];
	fma.rn.f32 	%f90, %f88, %f89, %f84;
	shl.b32 	%r33, %r1, 4;
	add.s32 	%r34, %r33, %r2;
	cvta.to.global.u64 	%rd12, %rd2;
	mul.wide.u32 	%rd13, %r34, 4;
	add.s64 	%rd14, %rd12, %rd13;
	st.global.f32 	[%rd14], %f87;
	st.global.f32 	[%rd14+32], %f90;
	ret;

}
	// .globl	default_function_kernel
.visible .entry default_function_kernel(
	.param .u64 .ptr .align 1 default_function_kernel_param_0,
	.param .u64 .ptr .align 1 default_function_kernel_param_1
)
.maxntid 32
{
	.reg .b32 	%r<5>;
	.reg .b32 	%f<4>;
	.reg .b64 	%rd<8>;

	ld.param.u64 	%rd1, [default_function_kernel_param_0];
	ld.param.u64 	%rd2, [default_function_kernel_param_1];
	cvta.to.global.u64 	%rd3, %rd1;
	cvta.to.global.u64 	%rd4, %rd2;
	mov.u32 	%r1, %ctaid.x;
	shl.b32 	%r2, %r1, 5;
	mov.u32 	%r3, %tid.x;
	or.b32  	%r4, %r2, %r3;
	mul.wide.u32 	%rd5, %r4, 4;
	add.s64 	%rd6, %rd4, %rd5;
	ld.global.nc.f32 	%f1, [%rd6];
	mul.f32 	%f2, %f1, 0f3FB8AA3B;
	ex2.approx.f32 	%f3, %f2;
	add.s64 	%rd7, %rd3, %rd5;
	st.global.f32 	[%rd7], %f3;
	ret;

}


// ===== COMPILED SASS (sm_100) =====

	.target	sm_100

	.elftype	@"ET_EXEC"


//--------------------- .note.nv.tkinfo           --------------------------
	.section	.note.nv.tkinfo,"",@"SHT_NOTE"
	.sectionflags	@"SHF_NOTE_NV_TKINFO"
	.tkinfo
        /*0018*/ 	.word	0x00000002
        /*0030*/ 	.string	""
        /*0030*/ 	.string	"ptxas"
        /*0030*/ 	.string	"Cuda compilation tools, release 13.0, V13.0.88"
        /*0030*/ 	.string	"Build cuda_13.0.r13.0/compiler.36424714_0"
        /*0030*/ 	.string	"-arch sm_100 -m 64 "



//--------------------- .note.nv.cuinfo           --------------------------
	.section	.note.nv.cuinfo,"",@"SHT_NOTE"
	.sectionflags	@"SHF_NOTE_NV_CUINFO"
        /*0018*/ 	.short	0x0002
        /*001a*/ 	.short	0x0064
        /*001c*/ 	.short	0x0082
	.zero		2


//--------------------- .nv.info                  --------------------------
	.section	.nv.info,"",@"SHT_CUDA_INFO"
	.align	4


	//----- nvinfo : EIATTR_REGCOUNT
	.align		4
        /*0000*/ 	.byte	0x04, 0x2f
        /*0002*/ 	.short	(.L_1 - .L_0)
	.align		4
.L_0:
        /*0004*/ 	.word	index@(default_function_kernel_3)
        /*0008*/ 	.word	0x0000000d


	//----- nvinfo : EIATTR_FRAME_SIZE
	.align		4
.L_1:
        /*000c*/ 	.byte	0x04, 0x11
        /*000e*/ 	.short	(.L_3 - .L_2)
	.align		4
.L_2:
        /*0010*/ 	.word	index@(default_function_kernel_3)
        /*0014*/ 	.word	0x00000000


	//----- nvinfo : EIATTR_REGCOUNT
	.align		4
.L_3:
        /*0018*/ 	.byte	0x04, 0x2f
        /*001a*/ 	.short	(.L_5 - .L_4)
	.align		4
.L_4:
        /*001c*/ 	.word	index@(default_function_kernel_2)
        /*0020*/ 	.word	0x0000000d


	//----- nvinfo : EIATTR_FRAME_SIZE
	.align		4
.L_5:
        /*0024*/ 	.byte	0x04, 0x11
        /*0026*/ 	.short	(.L_7 - .L_6)
	.align		4
.L_6:
        /*0028*/ 	.word	index@(default_function_kernel_2)
        /*002c*/ 	.word	0x00000000


	//----- nvinfo : EIATTR_REGCOUNT
	.align		4
.L_7:
        /*0030*/ 	.byte	0x04, 0x2f
        /*0032*/ 	.short	(.L_9 - .L_8)
	.align		4
.L_8:
        /*0034*/ 	.word	index@(default_function_kernel_1)
        /*0038*/ 	.word	0x0000001e


	//----- nvinfo : EIATTR_FRAME_SIZE
	.align		4
.L_9:
        /*003c*/ 	.byte	0x04, 0x11
        /*003e*/ 	.short	(.L_11 - .L_10)
	.align		4
.L_10:
        /*0040*/ 	.word	index@(default_function_kernel_1)
        /*0044*/ 	.word	0x00000000


	//----- nvinfo : EIATTR_REGCOUNT
	.align		4
.L_11:
        /*0048*/ 	.byte	0x04, 0x2f
        /*004a*/ 	.short	(.L_13 - .L_12)
	.align		4
.L_12:
        /*004c*/ 	.word	index@(default_function_kernel)
        /*0050*/ 	.word	0x0000000c


	//----- nvinfo : EIATTR_FRAME_SIZE
	.align		4
.L_13:
        /*0054*/ 	.byte	0x04, 0x11
        /*0056*/ 	.short	(.L_15 - .L_14)
	.align		4
.L_14:
        /*0058*/ 	.word	index@(default_function_kernel)
        /*005c*/ 	.word	0x00000000


	//----- nvinfo : EIATTR_MIN_STACK_SIZE
	.align		4
.L_15:
        /*0060*/ 	.byte	0x04, 0x12
        /*0062*/ 	.short	(.L_17 - .L_16)
	.align		4
.L_16:
        /*0064*/ 	.word	index@(default_function_kernel)
        /*0068*/ 	.word	0x00000000


	//----- nvinfo : EIATTR_MIN_STACK_SIZE
	.align		4
.L_17:
        /*006c*/ 	.byte	0x04, 0x12
        /*006e*/ 	.short	(.L_19 - .L_18)
	.align		4
.L_18:
        /*0070*/ 	.word	index@(default_function_kernel_1)
        /*0074*/ 	.word	0x00000000


	//----- nvinfo : EIATTR_MIN_STACK_SIZE
	.align		4
.L_19:
        /*0078*/ 	.byte	0x04, 0x12
        /*007a*/ 	.short	(.L_21 - .L_20)
	.align		4
.L_20:
        /*007c*/ 	.word	index@(default_function_kernel_2)
        /*0080*/ 	.word	0x00000000


	//----- nvinfo : EIATTR_MIN_STACK_SIZE
	.align		4
.L_21:
        /*0084*/ 	.byte	0x04, 0x12
        /*0086*/ 	.short	(.L_23 - .L_22)
	.align		4
.L_22:
        /*0088*/ 	.word	index@(default_function_kernel_3)
        /*008c*/ 	.word	0x00000000
.L_23:


//--------------------- .nv.compat                --------------------------
	.section	.nv.compat,"",@"SHT_CUDA_COMPAT_INFO"
	.align	4
        /*0000*/ 	.byte	0x02, 0x09, 0x00, 0x00, 0x02, 0x02, 0x01, 0x00, 0x02, 0x05, 0x05, 0x00, 0x03, 0x07, 0x01, 0x01
        /*0010*/ 	.byte	0x02, 0x03, 0x00, 0x00, 0x02, 0x06, 0x01, 0x00, 0x04, 0x0b, 0x08, 0x00, 0x01, 0x00, 0x00, 0x00
        /*0020*/ 	.byte	0x00, 0x00, 0x00, 0x00


//--------------------- .nv.info.default_function_kernel --------------------------
	.section	.nv.info.default_function_kernel,"",@"SHT_CUDA_INFO"
	.sectionflags	@""
	.align	4


	//----- nvinfo : EIATTR_CUDA_API_VERSION
	.align		4
        /*0000*/ 	.byte	0x04, 0x37
        /*0002*/ 	.short	(.L_25 - .L_24)
.L_24:
        /*0004*/ 	.word	0x00000082


	//----- nvinfo : EIATTR_KPARAM_INFO
	.align		4
.L_25:
        /*0008*/ 	.byte	0x04, 0x17
        /*000a*/ 	.short	(.L_27 - .L_26)
.L_26:
        /*000c*/ 	.word	0x00000000
        /*0010*/ 	.short	0x0001
        /*0012*/ 	.short	0x0008
        /*0014*/ 	.byte	0x00, 0xf5, 0x21, 0x00


	//----- nvinfo : EIATTR_KPARAM_INFO
	.align		4
.L_27:
        /*0018*/ 	.byte	0x04, 0x17
        /*001a*/ 	.short	(.L_29 - .L_28)
.L_28:
        /*001c*/ 	.word	0x00000000
        /*0020*/ 	.short	0x0000
        /*0022*/ 	.short	0x0000
        /*0024*/ 	.byte	0x00, 0xf5, 0x21, 0x00


	//----- nvinfo : EIATTR_SPARSE_MMA_MASK
	.align		4
.L_29:
        /*0028*/ 	.byte	0x03, 0x50
        /*002a*/ 	.short	0x0000


	//----- nvinfo : EIATTR_MAXREG_COUNT
	.align		4
        /*002c*/ 	.byte	0x03, 0x1b
        /*002e*/ 	.short	0x00ff


	//----- nvinfo : EIATTR_MERCURY_ISA_VERSION
	.align		4
        /*0030*/ 	.byte	0x03, 0x5f
        /*0032*/ 	.short	0x0101


	//----- nvinfo : EIATTR_VRC_CTA_INIT_COUNT
	.align		4
        /*0034*/ 	.byte	0x02, 0x4a
	.zero		1
	.zero		1


	//----- nvinfo : EIATTR_EXIT_INSTR_OFFSETS
	.align		4
        /*0038*/ 	.byte	0x04, 0x1c
        /*003a*/ 	.short	(.L_31 - .L_30)


	//   ....[0]....
.L_30:
        /*003c*/ 	.word	0x00000110


	//----- nvinfo : EIATTR_MAX_THREADS
	.align		4
.L_31:
        /*0040*/ 	.byte	0x04, 0x05
        /*0042*/ 	.short	(.L_33 - .L_32)
.L_32:
        /*0044*/ 	.word	0x00000020
        /*0048*/ 	.word	0x00000001
        /*004c*/ 	.word	0x00000001


	//----- nvinfo : EIATTR_CBANK_PARAM_SIZE
	.align		4
.L_33:
        /*0050*/ 	.byte	0x03, 0x19
        /*0052*/ 	.short	0x0010


	//----- nvinfo : EIATTR_PARAM_CBANK
	.align		4
        /*0054*/ 	.byte	0x04, 0x0a
        /*0056*/ 	.short	(.L_35 - .L_34)
	.align		4
.L_34:
        /*0058*/ 	.word	index@(.nv.constant0.default_function_kernel)
        /*005c*/ 	.short	0x0380
        /*005e*/ 	.short	0x0010


	//----- nvinfo : EIATTR_SW_WAR
	.align		4
.L_35:
        /*0060*/ 	.byte	0x04, 0x36
        /*0062*/ 	.short	(.L_37 - .L_36)
.L_36:
        /*0064*/ 	.word	0x00000008
.L_37:


//--------------------- .nv.info.default_function_kernel_1 --------------------------
	.section	.nv.info.default_function_kernel_1,"",@"SHT_CUDA_INFO"
	.sectionflags	@""
	.align	4


	//----- nvinfo : EIATTR_CUDA_API_VERSION
	.align		4
        /*0000*/ 	.byte	0x04, 0x37
        /*0002*/ 	.short	(.L_39 - .L_38)
.L_38:
        /*0004*/ 	.word	0x00000082


	//----- nvinfo : EIATTR_KPARAM_INFO
	.align		4
.L_39:
        /*0008*/ 	.byte	0x04, 0x17
        /*000a*/ 	.short	(.L_41 - .L_40)
.L_40:
        /*000c*/ 	.word	0x00000000
        /*0010*/ 	.short	0x0002
        /*0012*/ 	.short	0x0010
        /*0014*/ 	.byte	0x00, 0xf5, 0x21, 0x00


	//----- nvinfo : EIATTR_KPARAM_INFO
	.align		4
.L_41:
        /*0018*/ 	.byte	0x04, 0x17
        /*001a*/ 	.short	(.L_43 - .L_42)
.L_42:
        /*001c*/ 	.word	0x00000000
        /*0020*/ 	.short	0x0001
        /*0022*/ 	.short	0x0008
        /*0024*/ 	.byte	0x00, 0xf5, 0x21, 0x00


	//----- nvinfo : EIATTR_KPARAM_INFO
	.align		4
.L_43:
        /*0028*/ 	.byte	0x04, 0x17
        /*002a*/ 	.short	(.L_45 - .L_44)
.L_44:
        /*002c*/ 	.word	0x00000000
        /*0030*/ 	.short	0x0000
        /*0032*/ 	.short	0x0000
        /*0034*/ 	.byte	0x00, 0xf5, 0x21, 0x00


	//----- nvinfo : EIATTR_SPARSE_MMA_MASK
	.align		4
.L_45:
        /*0038*/ 	.byte	0x03, 0x50
        /*003a*/ 	.short	0x0000


	//----- nvinfo : EIATTR_MAXREG_COUNT
	.align		4
        /*003c*/ 	.byte	0x03, 0x1b
        /*003e*/ 	.short	0x00ff


	//----- nvinfo : EIATTR_NUM_BARRIERS
	.align		4
        /*0040*/ 	.byte	0x02, 0x4c
        /*0042*/ 	.byte	0x01
	.zero		1


	//----- nvinfo : EIATTR_MERCURY_ISA_VERSION
	.align		4
        /*0044*/ 	.byte	0x03, 0x5f
        /*0046*/ 	.short	0x0101


	//----- nvinfo : EIATTR_VRC_CTA_INIT_COUNT
	.align		4
        /*0048*/ 	.byte	0x02, 0x4a
	.zero		1
	.zero		1


	//----- nvinfo : EIATTR_EXIT_INSTR_OFFSETS
	.align		4
        /*004c*/ 	.byte	0x04, 0x1c
        /*004e*/ 	.short	(.L_47 - .L_46)


	//   ....[0]....
.L_46:
        /*0050*/ 	.word	0x000009a0


	//----- nvinfo : EIATTR_MAX_THREADS
	.align		4
.L_47:
        /*0054*/ 	.byte	0x04, 0x05
        /*0056*/ 	.short	(.L_49 - .L_48)
.L_48:
        /*0058*/ 	.word	0x00000004
        /*005c*/ 	.word	0x00000001
        /*0060*/ 	.word	0x00000001


	//----- nvinfo : EIATTR_CBANK_PARAM_SIZE
	.align		4
.L_49:
        /*0064*/ 	.byte	0x03, 0x19
        /*0066*/ 	.short	0x0018


	//----- nvinfo : EIATTR_PARAM_CBANK
	.align		4
        /*0068*/ 	.byte	0x04, 0x0a
        /*006a*/ 	.short	(.L_51 - .L_50)
	.align		4
.L_50:
        /*006c*/ 	.word	index@(.nv.constant0.default_function_kernel_1)
        /*0070*/ 	.short	0x0380
        /*0072*/ 	.short	0x0018


	//----- nvinfo : EIATTR_SW_WAR
	.align		4
.L_51:
        /*0074*/ 	.byte	0x04, 0x36
        /*0076*/ 	.short	(.L_53 - .L_52)
.L_52:
        /*0078*/ 	.word	0x00000008
.L_53:


//--------------------- .nv.info.default_function_kernel_2 --------------------------
	.section	.nv.info.default_function_kernel_2,"",@"SHT_CUDA_INFO"
	.sectionflags	@""
	.align	4


	//----- nvinfo : EIATTR_CUDA_API_VERSION
	.align		4
        /*0000*/ 	.byte	0x04, 0x37
        /*0002*/ 	.short	(.L_55 - .L_54)
.L_54:
        /*0004*/ 	.word	0x00000082


	//----- nvinfo : EIATTR_KPARAM_INFO
	.align		4
.L_55:
        /*0008*/ 	.byte	0x04, 0x17
        /*000a*/ 	.short	(.L_57 - .L_56)
.L_56:
        /*000c*/ 	.word	0x00000000
        /*0010*/ 	.short	0x0002
        /*0012*/ 	.short	0x0010
        /*0014*/ 	.byte	0x00, 0xf5, 0x21, 0x00


	//----- nvinfo : EIATTR_KPARAM_INFO
	.align		4
.L_57:
        /*0018*/ 	.byte	0x04, 0x17
        /*001a*/ 	.short	(.L_59 - .L_58)
.L_58:
        /*001c*/ 	.word	0x00000000
        /*0020*/ 	.short	0x0001
        /*0022*/ 	.short	0x0008
        /*0024*/ 	.byte	0x00, 0xf5, 0x21, 0x00


	//----- nvinfo : EIATTR_KPARAM_INFO
	.align		4
.L_59:
        /*0028*/ 	.byte	0x04, 0x17
        /*002a*/ 	.short	(.L_61 - .L_60)
.L_60:
        /*002c*/ 	.word	0x00000000
        /*0030*/ 	.short	0x0000
        /*0032*/ 	.short	0x0000
        /*0034*/ 	.byte	0x00, 0xf5, 0x21, 0x00


	//----- nvinfo : EIATTR_SPARSE_MMA_MASK
	.align		4
.L_61:
        /*0038*/ 	.byte	0x03, 0x50
        /*003a*/ 	.short	0x0000


	//----- nvinfo : EIATTR_MAXREG_COUNT
	.align		4
        /*003c*/ 	.byte	0x03, 0x1b
        /*003e*/ 	.short	0x00ff


	//----- nvinfo : EIATTR_MERCURY_ISA_VERSION
	.align		4
        /*0040*/ 	.byte	0x03, 0x5f
        /*0042*/ 	.short	0x0101


	//----- nvinfo : EIATTR_VRC_CTA_INIT_COUNT
	.align		4
        /*0044*/ 	.byte	0x02, 0x4a
	.zero		1
	.zero		1


	//----- nvinfo : EIATTR_EXIT_INSTR_OFFSETS
	.align		4
        /*0048*/ 	.byte	0x04, 0x1c
        /*004a*/ 	.short	(.L_63 - .L_62)


	//   ....[0]....
.L_62:
        /*004c*/ 	.word	0x000004e0


	//----- nvinfo : EIATTR_CBANK_PARAM_SIZE
	.align		4
.L_63:
        /*0050*/ 	.byte	0x03, 0x19
        /*0052*/ 	.short	0x0018


	//----- nvinfo : EIATTR_PARAM_CBANK
	.align		4
        /*0054*/ 	.byte	0x04, 0x0a
        /*0056*/ 	.short	(.L_65 - .L_64)
	.align		4
.L_64:
        /*0058*/ 	.word	index@(.nv.constant0.default_function_kernel_2)
        /*005c*/ 	.short	0x0380
        /*005e*/ 	.short	0x0018


	//----- nvinfo : EIATTR_SW_WAR
	.align		4
.L_65:
        /*0060*/ 	.byte	0x04, 0x36
        /*0062*/ 	.short	(.L_67 - .L_66)
.L_66:
        /*0064*/ 	.word	0x00000008
.L_67:


//--------------------- .nv.info.default_function_kernel_3 --------------------------
	.section	.nv.info.default_function_kernel_3,"",@"SHT_CUDA_INFO"
	.sectionflags	@""
	.align	4


	//----- nvinfo : EIATTR_CUDA_API_VERSION
	.align		4
        /*0000*/ 	.byte	0x04, 0x37
        /*0002*/ 	.short	(.L_69 - .L_68)
.L_68:
        /*0004*/ 	.word	0x00000082


	//----- nvinfo : EIATTR_KPARAM_INFO
	.align		4
.L_69:
        /*0008*/ 	.byte	0x04, 0x17
        /*000a*/ 	.short	(.L_71 - .L_70)
.L_70:
        /*000c*/ 	.word	0x00000000
        /*0010*/ 	.short	0x0002
        /*0012*/ 	.short	0x0010
        /*0014*/ 	.byte	0x00, 0xf5, 0x21, 0x00


	//----- nvinfo : EIATTR_KPARAM_INFO
	.align		4
.L_71:
        /*0018*/ 	.byte	0x04, 0x17
        /*001a*/ 	.short	(.L_73 - .L_72)
.L_72:
        /*001c*/ 	.word	0x00000000
        /*0020*/ 	.short	0x0001
        /*0022*/ 	.short	0x0008
        /*0024*/ 	.byte	0x00, 0xf5, 0x21, 0x00


	//----- nvinfo : EIATTR_KPARAM_INFO
	.align		4
.L_73:
        /*0028*/ 	.byte	0x04, 0x17
        /*002a*/ 	.short	(.L_75 - .L_74)
.L_74:
        /*002c*/ 	.word	0x00000000
        /*0030*/ 	.short	0x0000
        /*0032*/ 	.short	0x0000
        /*0034*/ 	.byte	0x00, 0xf5, 0x21, 0x00


	//----- nvinfo : EIATTR_SPARSE_MMA_MASK
	.align		4
.L_75:
        /*0038*/ 	.byte	0x03, 0x50
        /*003a*/ 	.short	0x0000


	//----- nvinfo : EIATTR_MAXREG_COUNT
	.align		4
        /*003c*/ 	.byte	0x03, 0x1b
        /*003e*/ 	.short	0x00ff


	//----- nvinfo : EIATTR_MERCURY_ISA_VERSION
	.align		4
        /*0040*/ 	.byte	0x03, 0x5f
        /*0042*/ 	.short	0x0101


	//----- nvinfo : EIATTR_VRC_CTA_INIT_COUNT
	.align		4
        /*0044*/ 	.byte	0x02, 0x4a
	.zero		1
	.zero		1


	//----- nvinfo : EIATTR_EXIT_INSTR_OFFSETS
	.align		4
        /*0048*/ 	.byte	0x04, 0x1c
        /*004a*/ 	.short	(.L_77 - .L_76)


	//   ....[0]....
.L_76:
        /*004c*/ 	.word	0x00000570


	//----- nvinfo : EIATTR_MAX_THREADS
	.align		4
.L_77:
        /*0050*/ 	.byte	0x04, 0x05
        /*0052*/ 	.short	(.L_79 - .L_78)
.L_78:
        /*0054*/ 	.word	0x00000020
        /*0058*/ 	.word	0x00000001
        /*005c*/ 	.word	0x00000001


	//----- nvinfo : EIATTR_CRS_STACK_SIZE
	.align		4
.L_79:
        /*0060*/ 	.byte	0x04, 0x1e
        /*0062*/ 	.short	(.L_81 - .L_80)
.L_80:
        /*0064*/ 	.word	0x00000000


	//----- nvinfo : EIATTR_CBANK_PARAM_SIZE
	.align		4
.L_81:
        /*0068*/ 	.byte	0x03, 0x19
        /*006a*/ 	.short	0x0018


	//----- nvinfo : EIATTR_PARAM_CBANK
	.align		4
        /*006c*/ 	.byte	0x04, 0x0a
        /*006e*/ 	.short	(.L_83 - .L_82)
	.align		4
.L_82:
        /*0070*/ 	.word	index@(.nv.constant0.default_function_kernel_3)
        /*0074*/ 	.short	0x0380
        /*0076*/ 	.short	0x0018


	//----- nvinfo : EIATTR_SW_WAR
	.align		4
.L_83:
        /*0078*/ 	.byte	0x04, 0x36
        /*007a*/ 	.short	(.L_85 - .L_84)
.L_84:
        /*007c*/ 	.word	0x00000008
.L_85:


//--------------------- .nv.callgraph             --------------------------
	.section	.nv.callgraph,"",@"SHT_CUDA_CALLGRAPH"
	.align	4
	.sectionentsize	8
	.align		4
        /*0000*/ 	.word	0x00000000
	.align		4
        /*0004*/ 	.word	0xffffffff
	.align		4
        /*0008*/ 	.word	0x00000000
	.align		4
        /*000c*/ 	.word	0xfffffffe
	.align		4
        /*0010*/ 	.word	0x00000000
	.align		4
        /*0014*/ 	.word	0xfffffffd
	.align		4
        /*0018*/ 	.word	0x00000000
	.align		4
        /*001c*/ 	.word	0xfffffffc


//--------------------- .text.default_function_kernel --------------------------
	.section	.text.default_function_kernel,"ax",@progbits
	.align	128
        .global         default_function_kernel
        .type           default_function_kernel,@function
        .size           default_function_kernel,(.L_x_18 - default_function_kernel)
        .other          default_function_kernel,@"STO_CUDA_ENTRY STV_DEFAULT"
default_function_kernel:
.text.default_function_kernel:
[----:B------:R-:W-:Y:S01]  /*0000*/  LDC R1, c[0x0][0x37c] ;  /* 0x0000df00ff017b82 */ /* 0x000fe20000000800 */
[----:B------:R-:W0:Y:S07]  /*0010*/  S2R R7, SR_TID.X ;  /* 0x0000000000077919 */ /* 0x000e2e0000002100 */
[----:B------:R-:W1:Y:S01]  /*0020*/  S2UR UR4, SR_CTAID.X ;  /* 0x00000000000479c3 */ /* 0x000e620000002500 */
[----:B------:R-:W2:Y:S07]  /*0030*/  LDCU.64 UR6, c[0x0][0x358] ;  /* 0x00006b00ff0677ac */ /* 0x000eae0008000a00 */
[----:B------:R-:W3:Y:S08]  /*0040*/  LDC.64 R2, c[0x0][0x388] ;  /* 0x0000e200ff027b82 */ /* 0x000ef00000000a00 */
[----:B------:R-:W4:Y:S01]  /*0050*/  LDC.64 R4, c[0x0][0x380] ;  /* 0x0000e000ff047b82 */ /* 0x000f220000000a00 */
[----:B-1----:R-:W-:-:S06]  /*0060*/  USHF.L.U32 UR4, UR4, 0x5, URZ ;  /* 0x0000000504047899 */ /* 0x002fcc00080006ff */
[----:B0-----:R-:W-:-:S05]  /*0070*/  LOP3.LUT R7, R7, UR4, RZ, 0xfc, !PT ;  /* 0x0000000407077c12 */ /* 0x001fca000f8efcff */
[----:B---3--:R-:W-:-:S06]  /*0080*/  IMAD.WIDE.U32 R2, R7, 0x4, R2 ;  /* 0x0000000407027825 */ /* 0x008fcc00078e0002 */
[----:B--2---:R-:W2:Y:S01]  /*0090*/  LDG.E.CONSTANT R2, desc[UR6][R2.64] ;  /* 0x0000000602027981 */ /* 0x004ea2000c1e9900 */
[----:B----4-:R-:W-:-:S04]  /*00a0*/  IMAD.WIDE.U32 R4, R7, 0x4, R4 ;  /* 0x0000000407047825 */ /* 0x010fc800078e0004 */
[----:B--2---:R-:W-:-:S05]  /*00b0*/  FMUL R0, R2, 1.4426950216293334961 ;  /* 0x3fb8aa3b02007820 */ /* 0x004fca0000400000 */
[----:B------:R-:W-:-:S13]  /*00c0*/  FSETP.GEU.AND P0, PT, R0, -126, PT ;  /* 0xc2fc00000000780b */ /* 0x000fda0003f0e000 */
[----:B------:R-:W-:-:S04]  /*00d0*/  @!P0 FMUL R0, R0, 0.5 ;  /* 0x3f00000000008820 */ /* 0x000fc80000400000 */
[----:B------:R-:W0:Y:S02]  /*00e0*/  MUFU.EX2 R9, R0 ;  /* 0x0000000000097308 */ /* 0x000e240000000800 */
[----:B0-----:R-:W-:-:S05]  /*00f0*/  @!P0 FMUL R9, R9, R9 ;  /* 0x0000000909098220 */ /* 0x001fca0000400000 */
[----:B------:R-:W-:Y:S01]  /*0100*/  STG.E desc[UR6][R4.64], R9 ;  /* 0x0000000904007986 */ /* 0x000fe2000c101906 */
[----:B------:R-:W-:Y:S05]  /*0110*/  EXIT ;  /* 0x000000000000794d */ /* 0x000fea0003800000 */
.L_x_0:
[----:B------:R-:W-:-:S00]  /*0120*/  BRA `(.L_x_0) ;  /* 0xfffffffc00fc7947 */ /* 0x000fc0000383ffff */
[----:B------:R-:W-:-:S00]  /*0130*/  NOP ;  /* 0x0000000000007918 */ /* 0x000fc00000000000 */
        /* <DEDUP_REMOVED lines=12> */
.L_x_18:


//--------------------- .text.default_function_kernel_1 --------------------------
	.section	.text.default_function_kernel_1,"ax",@progbits
	.align	128
        .global         default_function_kernel_1
        .type           default_function_kernel_1,@function
        .size           default_function_kernel_1,(.L_x_19 - default_function_kernel_1)
        .other          default_function_kernel_1,@"STO_CUDA_ENTRY STV_DEFAULT"
default_function_kernel_1:
.text.default_function_kernel_1:
[----:B------:R-:W-:Y:S01]  /*0000*/  LDC R1, c[0x0][0x37c] ;  /* 0x0000df00ff017b82 */ /* 0x000fe20000000800 */
[----:B------:R-:W0:Y:S07]  /*0010*/  S2R R4, SR_CgaCtaId ;  /* 0x0000000000047919 */ /* 0x000e2e0000008800 */
[----:B------:R-:W1:Y:S01]  /*0020*/  LDC.64 R2, c[0x0][0x388] ;  /* 0x0000e200ff027b82 */ /* 0x000e620000000a00 */
[----:B------:R-:W-:Y:S01]  /*0030*/  MOV R7, 0x400 ;  /* 0x0000040000077802 */ /* 0x000fe20000000f00 */
[----:B------:R-:W2:Y:S01]  /*0040*/  LDCU.64 UR6, c[0x0][0x358] ;  /* 0x00006b00ff0677ac */ /* 0x000ea20008000a00 */
[----:B------:R-:W3:Y:S01]  /*0050*/  S2R R0, SR_TID.X ;  /* 0x0000000000007919 */ /* 0x000ee20000002100 */
[----:B------:R-:W-:Y:S01]  /*0060*/  UMOV UR5, 0x10 ;  /* 0x0000001000057882 */ /* 0x000fe20000000000 */
[----:B------:R-:W4:Y:S01]  /*0070*/  S2R R5, SR_CTAID.X ;  /* 0x0000000000057919 */ /* 0x000f220000002500 */
[----:B------:R-:W-:Y:S01]  /*0080*/  UMOV UR4, URZ ;  /* 0x000000ff00047c82 */ /* 0x000fe20008000000 */
[----:B0-----:R-:W-:-:S02]  /*0090*/  LEA R9, R4, R7, 0x18 ;  /* 0x0000000704097211 */ /* 0x001fc400078ec0ff */
[----:B---3--:R-:W-:Y:S02]  /*00a0*/  MOV R8, R0 ;  /* 0x0000000000087202 */ /* 0x008fe40000000f00 */
[----:B--2-4-:R-:W-:-:S07]  /*00b0*/  LEA R6, R0, R9, 0x2 ;  /* 0x0000000900067211 */ /* 0x014fce00078e10ff */
.L_x_1:
[C---:B------:R-:W-:Y:S02]  /*00c0*/  LOP3.LUT R10, R8.reuse, 0xff, RZ, 0xc0, !PT ;  /* 0x000000ff080a7812 */ /* 0x040fe400078ec0ff */
[----:B------:R-:W-:-:S03]  /*00d0*/  IADD3 R13, PT, PT, R8, 0x4, RZ ;  /* 0x00000004080d7810 */ /* 0x000fc60007ffe0ff */
[----:B------:R-:W-:Y:S01]  /*00e0*/  IMAD R10, R10, 0xcd, RZ ;  /* 0x000000cd0a0a7824 */ /* 0x000fe200078e02ff */
[----:B------:R-:W-:-:S04]  /*00f0*/  LOP3.LUT R11, R13, 0xff, RZ, 0xc0, !PT ;  /* 0x000000ff0d0b7812 */ /* 0x000fc800078ec0ff */
[----:B------:R-:W-:Y:S01]  /*0100*/  SHF.R.U32.HI R10, RZ, 0xa, R10 ;  /* 0x0000000aff0a7819 */ /* 0x000fe2000001160a */
[----:B------:R-:W-:-:S03]  /*0110*/  IMAD R11, R11, 0xcd, RZ ;  /* 0x000000cd0b0b7824 */ /* 0x000fc600078e02ff */
[----:B------:R-:W-:Y:S02]  /*0120*/  PRMT R12, R10, 0x9910, RZ ;  /* 0x000099100a0c7816 */ /* 0x000fe400000000ff */
[----:B------:R-:W-:Y:S02]  /*0130*/  SHF.R.U32.HI R14, RZ, 0xa, R11 ;  /* 0x0000000aff0e7819 */ /* 0x000fe4000001160b */
[----:B------:R-:W-:Y:S02]  /*0140*/  MOV R11, R12 ;  /* 0x0000000c000b7202 */ /* 0x000fe40000000f00 */
[----:B------:R-:W-:Y:S02]  /*0150*/  PRMT R12, R14, 0x9910, RZ ;  /* 0x000099100e0c7816 */ /* 0x000fe400000000ff */
[----:B------:R-:W-:-:S04]  /*0160*/  LEA R11, R11, R11, 0x2 ;  /* 0x0000000b0b0b7211 */ /* 0x000fc800078e10ff */
[----:B------:R-:W-:Y:S02]  /*0170*/  IADD3 R15, PT, PT, RZ, -R11, RZ ;  /* 0x8000000bff0f7210 */ /* 0x000fe40007ffe0ff */
[----:B------:R-:W-:Y:S02]  /*0180*/  LEA R11, R12, R12, 0x2 ;  /* 0x0000000c0c0b7211 */ /* 0x000fe400078e10ff */
[----:B------:R-:W-:Y:S02]  /*0190*/  PRMT R15, R15, 0x7710, RZ ;  /* 0x000077100f0f7816 */ /* 0x000fe400000000ff */
[----:B------:R-:W-:Y:S02]  /*01a0*/  IADD3 R16, PT, PT, RZ, -R11, RZ ;  /* 0x8000000bff107210 */ /* 0x000fe40007ffe0ff */
[----:B------:R-:W-:Y:S02]  /*01b0*/  IADD3 R11, PT, PT, R15, R8, RZ ;  /* 0x000000080f0b7210 */ /* 0x000fe40007ffe0ff */
[----:B------:R-:W-:-:S02]  /*01c0*/  PRMT R16, R16, 0x7710, RZ ;  /* 0x0000771010107816 */ /* 0x000fc400000000ff */
[----:B------:R-:W-:Y:S02]  /*01d0*/  LOP3.LUT R12, R11, 0xff, RZ, 0xc0, !PT ;  /* 0x000000ff0b0c7812 */ /* 0x000fe400078ec0ff */
[----:B------:R-:W-:-:S03]  /*01e0*/  IADD3 R13, PT, PT, R13, R16, RZ ;  /* 0x000000100d0d7210 */ /* 0x000fc60007ffe0ff */
[----:B------:R-:W-:Y:S01]  /*01f0*/  IMAD R11, R5, 0x5, R12 ;  /* 0x00000005050b7824 */ /* 0x000fe200078e020c */
[----:B------:R-:W-:-:S03]  /*0200*/  LOP3.LUT R12, R13, 0xff, RZ, 0xc0, !PT ;  /* 0x000000ff0d0c7812 */ /* 0x000fc600078ec0ff */
[----:B------:R-:W-:Y:S02]  /*0210*/  IMAD R11, R10, 0x28, R11 ;  /* 0x000000280a0b7824 */ /* 0x000fe400078e020b */
[----:B------:R-:W-:Y:S02]  /*0220*/  IMAD R13, R5, 0x5, R12 ;  /* 0x00000005050d7824 */ /* 0x000fe400078e020c */
[----:B-1----:R-:W-:-:S04]  /*0230*/  IMAD.WIDE.U32 R10, R11, 0x4, R2 ;  /* 0x000000040b0a7825 */ /* 0x002fc800078e0002 */
[----:B------:R-:W-:Y:S02]  /*0240*/  IMAD R13, R14, 0x28, R13 ;  /* 0x000000280e0d7824 */ /* 0x000fe400078e020d */
[----:B------:R-:W2:Y:S02]  /*0250*/  LDG.E.CONSTANT R10, desc[UR6][R10.64] ;  /* 0x000000060a0a7981 */ /* 0x000ea4000c1e9900 */
[----:B------:R-:W-:-:S06]  /*0260*/  IMAD.WIDE.U32 R12, R13, 0x4, R2 ;  /* 0x000000040d0c7825 */ /* 0x000fcc00078e0002 */
[----:B------:R-:W3:Y:S01]  /*0270*/  LDG.E.CONSTANT R13, desc[UR6][R12.64] ;  /* 0x000000060c0d7981 */ /* 0x000ee2000c1e9900 */
[----:B------:R-:W-:Y:S01]  /*0280*/  HFMA2 R17, -RZ, RZ, 1.75, 0 ;  /* 0x3f000000ff117431 */ /* 0x000fe200000001ff */
[----:B------:R-:W-:-:S04]  /*0290*/  IADD3 R8, PT, PT, R8, 0x8, RZ ;  /* 0x0000000808087810 */ /* 0x000fc80007ffe0ff */
[CC--:B--2---:R-:W-:Y:S01]  /*02a0*/  FFMA R14, |R10|.reuse, -R17.reuse, 0.5 ;  /* 0x3f0000000a0e7423 */ /* 0x0c4fe20000000a11 */
[C---:B------:R-:W-:Y:S02]  /*02b0*/  FSETP.NEU.AND P2, PT, |R10|.reuse, 1, PT ;  /* 0x3f8000000a00780b */ /* 0x040fe40003f4d200 */
[----:B------:R-:W-:Y:S01]  /*02c0*/  FSETP.GT.AND P0, PT, |R10|, 0.56000000238418579102, PT ;  /* 0x3f0f5c290a00780b */ /* 0x000fe20003f04200 */
[----:B------:R-:W0:Y:S01]  /*02d0*/  MUFU.RSQ R15, R14 ;  /* 0x0000000e000f7308 */ /* 0x000e220000001400 */
[C---:B---3--:R-:W-:Y:S01]  /*02e0*/  FFMA R17, |R13|.reuse, -R17, 0.5 ;  /* 0x3f0000000d117423 */ /* 0x048fe20000000a11 */
[C---:B------:R-:W-:Y:S02]  /*02f0*/  FSETP.NEU.AND P3, PT, |R13|.reuse, 1, PT ;  /* 0x3f8000000d00780b */ /* 0x040fe40003f6d200 */
[----:B------:R-:W-:-:S04]  /*0300*/  FSETP.GT.AND P1, PT, |R13|, 0.56000000238418579102, PT ;  /* 0x3f0f5c290d00780b */ /* 0x000fc80003f24200 */
[----:B------:R-:W1:Y:S01]  /*0310*/  MUFU.RSQ R18, R17 ;  /* 0x0000001100127308 */ /* 0x000e620000001400 */
[----:B0-----:R-:W-:Y:S01]  /*0320*/  FMUL R16, R14, R15 ;  /* 0x0000000f0e107220 */ /* 0x001fe20000400000 */
[----:B------:R-:W-:-:S04]  /*0330*/  FMUL R15, R15, -0.5 ;  /* 0xbf0000000f0f7820 */ /* 0x000fc80000400000 */
[----:B------:R-:W-:Y:S01]  /*0340*/  FFMA R15, R16, R15, 0.5 ;  /* 0x3f000000100f7423 */ /* 0x000fe2000000000f */
[----:B-1----:R-:W-:Y:S01]  /*0350*/  FMUL R19, R17, R18 ;  /* 0x0000001211137220 */ /* 0x002fe20000400000 */
[----:B------:R-:W-:Y:S02]  /*0360*/  FMUL R18, R18, -0.5 ;  /* 0xbf00000012127820 */ /* 0x000fe40000400000 */
[----:B------:R-:W-:Y:S01]  /*0370*/  FFMA R15, R16, R15, R16 ;  /* 0x0000000f100f7223 */ /* 0x000fe20000000010 */
[----:B------:R-:W-:Y:S01]  /*0380*/  MOV R17, 0x3d10ecef ;  /* 0x3d10ecef00117802 */ /* 0x000fe20000000f00 */
[----:B------:R-:W-:-:S03]  /*0390*/  FFMA R18, R19, R18, 0.5 ;  /* 0x3f00000013127423 */ /* 0x000fc60000000012 */
[----:B------:R-:W-:Y:S01]  /*03a0*/  FSEL R15, R15, RZ, P2 ;  /* 0x000000ff0f0f7208 */ /* 0x000fe20001000000 */
[----:B------:R-:W-:Y:S01]  /*03b0*/  FFMA R18, R19, R18, R19 ;  /* 0x0000001213127223 */ /* 0x000fe20000000013 */
[----:B------:R-:W-:Y:S02]  /*03c0*/  FSETP.GT.AND P2, PT, R10, 0.56000000238418579102, PT ;  /* 0x3f0f5c290a00780b */ /* 0x000fe40003f44000 */
[----:B------:R-:W-:Y:S02]  /*03d0*/  FSEL R15, R15, |R10|, P0 ;  /* 0x4000000a0f0f7208 */ /* 0x000fe40000000000 */
[----:B------:R-:W-:Y:S02]  /*03e0*/  FSEL R18, R18, RZ, P3 ;  /* 0x000000ff12127208 */ /* 0x000fe40001800000 */
[----:B------:R-:W-:Y:S02]  /*03f0*/  LOP3.LUT R15, R15, 0x80000000, R10, 0xb8, !PT ;  /* 0x800000000f0f7812 */ /* 0x000fe400078eb80a */
[----:B------:R-:W-:-:S02]  /*0400*/  FSEL R18, R18, |R13|, P1 ;  /* 0x4000000d12127208 */ /* 0x000fc40000800000 */
[----:B------:R-:W-:Y:S01]  /*0410*/  FSETP.GT.AND P3, PT, R13, 0.56000000238418579102, PT ;  /* 0x3f0f5c290d00780b */ /* 0x000fe20003f64000 */
[----:B------:R-:W-:Y:S01]  /*0420*/  FMUL R11, R15, R15 ;  /* 0x0000000f0f0b7220 */ /* 0x000fe20000400000 */
[----:B------:R-:W-:Y:S01]  /*0430*/  LOP3.LUT R18, R18, 0x80000000, R13, 0xb8, !PT ;  /* 0x8000000012127812 */ /* 0x000fe200078eb80d */
[----:B------:R-:W-:Y:S02]  /*0440*/  HFMA2 R13, -RZ, RZ, 1.9599609375, 20144 ;  /* 0x3fd774ebff0d7431 */ /* 0x000fe400000001ff */
[CC--:B------:R-:W-:Y:S02]  /*0450*/  FFMA R12, R11.reuse, R17.reuse, 0.016980519518256187439 ;  /* 0x3c8b1abb0b0c7423 */ /* 0x0c0fe40000000011 */
[----:B------:R-:W-:Y:S02]  /*0460*/  FMUL R14, R18, R18 ;  /* 0x00000012120e7220 */ /* 0x000fe40000400000 */
[----:B------:R-:W-:Y:S02]  /*0470*/  FFMA R12, R11, R12, 0.030762933194637298584 ;  /* 0x3cfc028c0b0c7423 */ /* 0x000fe4000000000c */
[----:B------:R-:W-:-:S02]  /*0480*/  FFMA R17, R14, R17, 0.016980519518256187439 ;  /* 0x3c8b1abb0e117423 */ /* 0x000fc40000000011 */
[C---:B------:R-:W-:Y:S02]  /*0490*/  FFMA R12, R11.reuse, R12, 0.044709417968988418579 ;  /* 0x3d3721390b0c7423 */ /* 0x040fe4000000000c */
[C---:B------:R-:W-:Y:S02]  /*04a0*/  FFMA R17, R14.reuse, R17, 0.030762933194637298584 ;  /* 0x3cfc028c0e117423 */ /* 0x040fe40000000011 */
[C---:B------:R-:W-:Y:S02]  /*04b0*/  FFMA R12, R11.reuse, R12, 0.074989043176174163818 ;  /* 0x3d9993db0b0c7423 */ /* 0x040fe4000000000c */
[C---:B------:R-:W-:Y:S02]  /*04c0*/  FFMA R17, R14.reuse, R17, 0.044709417968988418579 ;  /* 0x3d3721390e117423 */ /* 0x040fe40000000011 */
[----:B------:R-:W-:Y:S02]  /*04d0*/  FFMA R12, R11, R12, 0.16666707396507263184 ;  /* 0x3e2aaac60b0c7423 */ /* 0x000fe4000000000c */
[----:B------:R-:W-:-:S02]  /*04e0*/  FFMA R17, R14, R17, 0.074989043176174163818 ;  /* 0x3d9993db0e117423 */ /* 0x000fc40000000011 */
[----:B------:R-:W-:Y:S02]  /*04f0*/  FMUL R12, R11, R12 ;  /* 0x0000000c0b0c7220 */ /* 0x000fe40000400000 */
[C---:B------:R-:W-:Y:S02]  /*0500*/  FFMA R17, R14.reuse, R17, 0.16666707396507263184 ;  /* 0x3e2aaac60e117423 */ /* 0x040fe40000000011 */
[----:B------:R-:W-:Y:S02]  /*0510*/  FFMA R15, R15, R12, R15 ;  /* 0x0000000c0f0f7223 */ /* 0x000fe4000000000f */
[----:B------:R-:W-:-:S03]  /*0520*/  FMUL R17, R14, R17 ;  /* 0x000000110e117220 */ /* 0x000fc60000400000 */
[----:B------:R-:W-:Y:S01]  /*0530*/  FSEL R10, R15, -R15, P0 ;  /* 0x8000000f0f0a7208 */ /* 0x000fe20000000000 */
[----:B------:R-:W-:-:S04]  /*0540*/  FFMA R17, R18, R17, R18 ;  /* 0x0000001112117223 */ /* 0x000fc80000000012 */
[----:B------:R-:W-:Y:S01]  /*0550*/  @!P2 FFMA R15, R13, 0.93318945169448852539, R10 ;  /* 0x3f6ee5810d0fa823 */ /* 0x000fe2000000000a */
[----:B------:R-:W-:-:S03]  /*0560*/  FSEL R11, R17, -R17, P1 ;  /* 0x80000011110b7208 */ /* 0x000fc60000800000 */
[----:B------:R-:W-:Y:S02]  /*0570*/  @P0 FADD R15, R15, R15 ;  /* 0x0000000f0f0f0221 */ /* 0x000fe40000000000 */
[----:B------:R-:W-:-:S03]  /*0580*/  @!P3 FFMA R17, R13, 0.93318945169448852539, R11 ;  /* 0x3f6ee5810d11b823 */ /* 0x000fc6000000000b */
[----:B------:R0:W-:Y:S01]  /*0590*/  STS [R6+UR4], R15 ;  /* 0x0000000f06007988 */ /* 0x0001e20008000804 */
[----:B------:R-:W-:Y:S01]  /*05a0*/  @P1 FADD R17, R17, R17 ;  /* 0x0000001111111221 */ /* 0x000fe20000000000 */
[----:B------:R-:W-:-:S04]  /*05b0*/  UIADD3 UR4, UPT, UPT, UR4, 0x20, URZ ;  /* 0x0000002004047890 */ /* 0x000fc8000fffe0ff */
[----:B------:R0:W-:Y:S01]  /*05c0*/  STS [R6+UR5], R17 ;  /* 0x0000001106007988 */ /* 0x0001e20008000805 */
[----:B------:R-:W-:-:S04]  /*05d0*/  UIADD3 UR5, UPT, UPT, UR5, 0x20, URZ ;  /* 0x0000002005057890 */ /* 0x000fc8000fffe0ff */
[----:B------:R-:W-:-:S09]  /*05e0*/  UISETP.NE.AND UP0, UPT, UR5, 0xb0, UPT ;  /* 0x000000b00500788c */ /* 0x000fd2000bf05270 */
[----:B0-----:R-:W-:Y:S05]  /*05f0*/  BRA.U UP0, `(.L_x_1) ;  /* 0xfffffff900b07547 */ /* 0x001fea000b83ffff */
[----:B------:R-:W0:Y:S02]  /*0600*/  LDC.64 R2, c[0x0][0x390] ;  /* 0x0000e400ff027b82 */ /* 0x000e240000000a00 */
[----:B0-----:R-:W-:-:S05]  /*0610*/  IMAD.WIDE.U32 R2, R0, 0x4, R2 ;  /* 0x0000000400027825 */ /* 0x001fca00078e0002 */
[----:B------:R-:W2:Y:S04]  /*0620*/  LDG.E.CONSTANT R6, desc[UR6][R2.64] ;  /* 0x0000000602067981 */ /* 0x000ea8000c1e9900 */
[----:B------:R-:W3:Y:S04]  /*0630*/  LDG.E.CONSTANT R8, desc[UR6][R2.64+0x10] ;  /* 0x0000100602087981 */ /* 0x000ee8000c1e9900 */
[----:B------:R-:W4:Y:S04]  /*0640*/  LDG.E.CONSTANT R10, desc[UR6][R2.64+0x20] ;  /* 0x00002006020a7981 */ /* 0x000f28000c1e9900 */
[----:B------:R-:W5:Y:S04]  /*0650*/  LDG.E.CONSTANT R12, desc[UR6][R2.64+0x30] ;  /* 0x00003006020c7981 */ /* 0x000f68000c1e9900 */
[----:B------:R-:W5:Y:S04]  /*0660*/  LDG.E.CONSTANT R14, desc[UR6][R2.64+0x40] ;  /* 0x00004006020e7981 */ /* 0x000f68000c1e9900 */
[----:B------:R-:W5:Y:S04]  /*0670*/  LDG.E.CONSTANT R16, desc[UR6][R2.64+0x50] ;  /* 0x0000500602107981 */ /* 0x000f68000c1e9900 */
[----:B------:R-:W5:Y:S04]  /*0680*/  LDG.E.CONSTANT R18, desc[UR6][R2.64+0x60] ;  /* 0x0000600602127981 */ /* 0x000f68000c1e9900 */
[----:B------:R-:W5:Y:S04]  /*0690*/  LDG.E.CONSTANT R20, desc[UR6][R2.64+0x70] ;  /* 0x0000700602147981 */ /* 0x000f68000c1e9900 */
[----:B------:R-:W5:Y:S04]  /*06a0*/  LDG.E.CONSTANT R22, desc[UR6][R2.64+0x80] ;  /* 0x0000800602167981 */ /* 0x000f68000c1e9900 */
[----:B------:R-:W5:Y:S01]  /*06b0*/  LDG.E.CONSTANT R24, desc[UR6][R2.64+0x90] ;  /* 0x0000900602187981 */ /* 0x000f62000c1e9900 */
[----:B------:R-:W-:Y:S01]  /*06c0*/  IADD3 R7, PT, PT, R7, 0xa0, RZ ;  /* 0x000000a007077810 */ /* 0x000fe20007ffe0ff */
[----:B------:R-:W-:-:S03]  /*06d0*/  IMAD R9, R0, 0x28, R9 ;  /* 0x0000002800097824 */ /* 0x000fc600078e0209 */
[----:B------:R-:W-:-:S04]  /*06e0*/  LEA R7, R4, R7, 0x18 ;  /* 0x0000000704077211 */ /* 0x000fc800078ec0ff */
[----:B------:R-:W-:-:S05]  /*06f0*/  LEA R7, R0, R7, 0x2 ;  /* 0x0000000700077211 */ /* 0x000fca00078e10ff */
[----:B------:R-:W-:Y:S01]  /*0700*/  IMAD R4, R0, 0x24, R7 ;  /* 0x0000002400047824 */ /* 0x000fe200078e0207 */
[----:B--2---:R-:W-:Y:S04]  /*0710*/  STS [R7], R6 ;  /* 0x0000000607007388 */ /* 0x004fe80000000800 */
[----:B---3--:R-:W-:Y:S04]  /*0720*/  STS [R7+0x10], R8 ;  /* 0x0000100807007388 */ /* 0x008fe80000000800 */
[----:B----4-:R-:W-:Y:S04]  /*0730*/  STS [R7+0x20], R10 ;  /* 0x0000200a07007388 */ /* 0x010fe80000000800 */
[----:B-----5:R-:W-:Y:S04]  /*0740*/  STS [R7+0x30], R12 ;  /* 0x0000300c07007388 */ /* 0x020fe80000000800 */
[----:B------:R-:W-:Y:S04]  /*0750*/  STS [R7+0x40], R14 ;  /* 0x0000400e07007388 */ /* 0x000fe80000000800 */
[----:B------:R-:W-:Y:S04]  /*0760*/  STS [R7+0x50], R16 ;  /* 0x0000501007007388 */ /* 0x000fe80000000800 */
[----:B------:R-:W-:Y:S04]  /*0770*/  STS [R7+0x60], R18 ;  /* 0x0000601207007388 */ /* 0x000fe80000000800 */
[----:B------:R-:W-:Y:S04]  /*0780*/  STS [R7+0x70], R20 ;  /* 0x0000701407007388 */ /* 0x000fe80000000800 */
[----:B------:R-:W-:Y:S04]  /*0790*/  STS [R7+0x80], R22 ;  /* 0x0000801607007388 */ /* 0x000fe80000000800 */
[----:B------:R0:W-:Y:S01]  /*07a0*/  STS [R7+0x90], R24 ;  /* 0x0000901807007388 */ /* 0x0001e20000000800 */
[----:B------:R-:W-:Y:S08]  /*07b0*/  BAR.SYNC.DEFER_BLOCKING 0x0 ;  /* 0x0000000000007b1d */ /* 0x000ff00000010000 */
[----:B0-----:R-:W0:Y:S01]  /*07c0*/  LDC.64 R6, c[0x0][0x380] ;  /* 0x0000e000ff067b82 */ /* 0x001e220000000a00 */
[----:B------:R-:W-:Y:S04]  /*07d0*/  LDS R11, [R4] ;  /* 0x00000000040b7984 */ /* 0x000fe80000000800 */
[----:B------:R-:W1:Y:S04]  /*07e0*/  LDS.64 R2, [R9] ;  /* 0x0000000009027984 */ /* 0x000e680000000a00 */
[----:B------:R-:W-:Y:S04]  /*07f0*/  LDS R8, [R4+0x14] ;  /* 0x0000140004087984 */ /* 0x000fe80000000800 */
[----:B------:R-:W2:Y:S04]  /*0800*/  LDS.64 R26, [R9+0x10] ;  /* 0x00001000091a7984 */ /* 0x000ea80000000a00 */
[----:B------:R-:W3:Y:S04]  /*0810*/  LDS R13, [R4+0x4] ;  /* 0x00000400040d7984 */ /* 0x000ee80000000800 */
[----:B------:R-:W-:Y:S04]  /*0820*/  LDS R10, [R4+0x18] ;  /* 0x00001800040a7984 */ /* 0x000fe80000000800 */
[----:B------:R-:W4:Y:S04]  /*0830*/  LDS.64 R14, [R9+0x18] ;  /* 0x00001800090e7984 */ /* 0x000f280000000a00 */
[----:B------:R-:W-:Y:S04]  /*0840*/  LDS R12, [R4+0x8] ;  /* 0x00000800040c7984 */ /* 0x000fe80000000800 */
[----:B------:R-:W5:Y:S04]  /*0850*/  LDS.64 R16, [R9+0x8] ;  /* 0x0000080009107984 */ /* 0x000f680000000a00 */
[----:B------:R-:W0:Y:S04]  /*0860*/  LDS R19, [R4+0x1c] ;  /* 0x00001c0004137984 */ /* 0x000e280000000800 */
[----:B------:R-:W0:Y:S04]  /*0870*/  LDS R21, [R4+0xc] ;  /* 0x00000c0004157984 */ /* 0x000e280000000800 */
[----:B------:R-:W-:Y:S01]  /*0880*/  LDS R18, [R4+0x20] ;  /* 0x0000200004127984 */ /* 0x000fe20000000800 */
[----:B-1----:R-:W-:-:S03]  /*0890*/  FFMA R2, R2, R11, RZ ;  /* 0x0000000b02027223 */ /* 0x002fc600000000ff */
[----:B------:R-:W1:Y:S04]  /*08a0*/  LDS.64 R22, [R9+0x20] ;  /* 0x0000200009167984 */ /* 0x000e680000000a00 */
[----:B------:R-:W1:Y:S01]  /*08b0*/  LDS R20, [R4+0x10] ;  /* 0x0000100004147984 */ /* 0x000e620000000800 */
[----:B--2---:R-:W-:-:S03]  /*08c0*/  FFMA R11, R27, R8, RZ ;  /* 0x000000081b0b7223 */ /* 0x004fc600000000ff */
[----:B------:R-:W2:Y:S01]  /*08d0*/  LDS R25, [R4+0x24] ;  /* 0x0000240004197984 */ /* 0x000ea20000000800 */
[----:B---3--:R-:W-:Y:S01]  /*08e0*/  FFMA R3, R13, R3, R2 ;  /* 0x000000030d037223 */ /* 0x008fe20000000002 */
[----:B----4-:R-:W-:-:S03]  /*08f0*/  FFMA R10, R14, R10, R11 ;  /* 0x0000000a0e0a7223 */ /* 0x010fc6000000000b */
[----:B-----5:R-:W-:Y:S01]  /*0900*/  FFMA R12, R16, R12, R3 ;  /* 0x0000000c100c7223 */ /* 0x020fe20000000003 */
[----:B------:R-:W-:Y:S01]  /*0910*/  LEA R3, R0, R5, 0x4 ;  /* 0x0000000500037211 */ /* 0x000fe200078e20ff */
[----:B0-----:R-:W-:-:S04]  /*0920*/  FFMA R15, R19, R15, R10 ;  /* 0x0000000f130f7223 */ /* 0x001fc8000000000a */
[----:B------:R-:W-:-:S04]  /*0930*/  IMAD.WIDE.U32 R2, R3, 0x4, R6 ;  /* 0x0000000403027825 */ /* 0x000fc800078e0006 */
[----:B------:R-:W-:Y:S01]  /*0940*/  FFMA R17, R21, R17, R12 ;  /* 0x0000001115117223 */ /* 0x000fe2000000000c */
[----:B-1----:R-:W-:-:S03]  /*0950*/  FFMA R18, R22, R18, R15 ;  /* 0x0000001216127223 */ /* 0x002fc6000000000f */
[----:B------:R-:W-:Y:S01]  /*0960*/  FFMA R17, R20, R26, R17 ;  /* 0x0000001a14117223 */ /* 0x000fe20000000011 */
[----:B--2---:R-:W-:-:S04]  /*0970*/  FFMA R23, R25, R23, R18 ;  /* 0x0000001719177223 */ /* 0x004fc80000000012 */
[----:B------:R-:W-:Y:S04]  /*0980*/  STG.E desc[UR6][R2.64], R17 ;  /* 0x0000001102007986 */ /* 0x000fe8000c101906 */
[----:B------:R-:W-:Y:S01]  /*0990*/  STG.E desc[UR6][R2.64+0x20], R23 ;  /* 0x0000201702007986 */ /* 0x000fe2000c101906 */
[----:B------:R-:W-:Y:S05]  /*09a0*/  EXIT ;  /* 0x000000000000794d */ /* 0x000fea0003800000 */
.L_x_2:
        /* <DEDUP_REMOVED lines=13> */
.L_x_19:


//--------------------- .text.default_function_kernel_2 --------------------------
	.section	.text.default_function_kernel_2,"ax",@progbits
	.align	128
        .global         default_function_kernel_2
        .type           default_function_kernel_2,@function
        .size           default_function_kernel_2,(.L_x_20 - default_function_kernel_2)
        .other          default_function_kernel_2,@"STO_CUDA_ENTRY STV_DEFAULT"
default_function_kernel_2:
.text.default_function_kernel_2:
[----:B------:R-:W-:Y:S01]  /*0000*/  LDC R1, c[0x0][0x37c] ;  /* 0x0000df00ff017b82 */ /* 0x000fe20000000800 */
[----:B------:R-:W0:Y:S07]  /*0010*/  S2R R0, SR_CTAID.X ;  /* 0x0000000000007919 */ /* 0x000e2e0000002500 */
[----:B------:R-:W0:Y:S01]  /*0020*/  LDC.64 R2, c[0x0][0x388] ;  /* 0x0000e200ff027b82 */ /* 0x000e220000000a00 */
[----:B------:R-:W1:Y:S07]  /*0030*/  LDCU.64 UR4, c[0x0][0x358] ;  /* 0x00006b00ff0477ac */ /* 0x000e6e0008000a00 */
[----:B------:R-:W2:Y:S01]  /*0040*/  LDC.64 R4, c[0x0][0x390] ;  /* 0x0000e400ff047b82 */ /* 0x000ea20000000a00 */
[----:B0-----:R-:W-:-:S04]  /*0050*/  IMAD.WIDE.U32 R2, R0, 0x4, R2 ;  /* 0x0000000400027825 */ /* 0x001fc800078e0002 */
[----:B--2---:R-:W-:Y:S02]  /*0060*/  IMAD.WIDE.U32 R4, R0, 0x4, R4 ;  /* 0x0000000400047825 */ /* 0x004fe400078e0004 */
[----:B-1----:R-:W2:Y:S04]  /*0070*/  LDG.E.CONSTANT R2, desc[UR4][R2.64] ;  /* 0x0000000402027981 */ /* 0x002ea8000c1e9900 */
[----:B------:R-:W3:Y:S01]  /*0080*/  LDG.E.CONSTANT R5, desc[UR4][R4.64] ;  /* 0x0000000404057981 */ /* 0x000ee2000c1e9900 */
[C---:B--2---:R-:W-:Y:S01]  /*0090*/  FADD R6, |R2|.reuse, -RZ ;  /* 0x800000ff02067221 */ /* 0x044fe20000000200 */
[----:B---3--:R-:W-:-:S13]  /*00a0*/  FSETP.GEU.AND P0, PT, |R2|, |R5|, PT ;  /* 0x400000050200720b */ /* 0x008fda0003f0e200 */
[----:B------:R-:W-:Y:S05]  /*00b0*/  @!P0 BRA `(.L_x_3) ;  /* 0x0000000000ec8947 */ /* 0x000fea0003800000 */
[----:B------:R-:W-:-:S05]  /*00c0*/  FMUL R3, |R5|, 8388608 ;  /* 0x4b00000005037820 */ /* 0x000fca0000400200 */
[----:B------:R-:W-:-:S13]  /*00d0*/  FSETP.GTU.AND P0, PT, R6, R3, PT ;  /* 0x000000030600720b */ /* 0x000fda0003f0c000 */
[----:B------:R-:W-:Y:S05]  /*00e0*/  @P0 BRA `(.L_x_4) ;  /* 0x0000000000700947 */ /* 0x000fea0003800000 */
[C---:B------:R-:W-:Y:S01]  /*00f0*/  FMUL R4, |R5|.reuse, 16777216 ;  /* 0x4b80000005047820 */ /* 0x040fe20000400200 */
[C---:B------:R-:W-:Y:S01]  /*0100*/  FSETP.GEU.AND P0, PT, |R5|.reuse, 1.175494350822287508e-38, PT ;  /* 0x008000000500780b */ /* 0x040fe20003f0e200 */
[----:B------:R-:W-:Y:S01]  /*0110*/  FMUL R3, R6, 16777216 ;  /* 0x4b80000006037820 */ /* 0x000fe20000400000 */
[----:B------:R-:W-:Y:S02]  /*0120*/  FADD R7, |R5|, -RZ ;  /* 0x800000ff05077221 */ /* 0x000fe40000000200 */
[----:B------:R-:W-:Y:S02]  /*0130*/  FSEL R4, R4, |R5|, !P0 ;  /* 0x4000000504047208 */ /* 0x000fe40004000000 */
[----:B------:R-:W-:-:S04]  /*0140*/  FSEL R3, R3, R6, !P0 ;  /* 0x0000000603037208 */ /* 0x000fc80004000000 */
[----:B------:R-:W0:Y:S02]  /*0150*/  MUFU.RCP R4, R4 ;  /* 0x0000000400047308 */ /* 0x000e240000001000 */
[----:B0-----:R-:W-:-:S06]  /*0160*/  FMUL R3, R4, R3 ;  /* 0x0000000304037220 */ /* 0x001fcc0000400000 */
[----:B------:R-:W0:Y:S02]  /*0170*/  FRND.TRUNC R3, R3 ;  /* 0x0000000300037307 */ /* 0x000e24000020d000 */
[----:B0-----:R-:W-:-:S05]  /*0180*/  FFMA R8, -|R5|, R3, R6 ;  /* 0x0000000305087223 */ /* 0x001fca0000000306 */
[----:B------:R-:W-:-:S13]  /*0190*/  ISETP.GE.U32.AND P0, PT, R8, R7, PT ;  /* 0x000000070800720c */ /* 0x000fda0003f06070 */
[----:B------:R-:W-:Y:S05]  /*01a0*/  @!P0 BRA `(.L_x_5) ;  /* 0x0000000000388947 */ /* 0x000fea0003800000 */
[----:B------:R-:W-:-:S04]  /*01b0*/  ISETP.GE.U32.AND P0, PT, R8, -0x7fffffff, PT ;  /* 0x800000010800780c */ /* 0x000fc80003f06070 */
[----:B------:R-:W-:-:S09]  /*01c0*/  FSETP.GEU.OR P1, PT, R8, -|R5|, !P0 ;  /* 0xc00000050800720b */ /* 0x000fd2000472e400 */
[----:B------:R-:W-:-:S04]  /*01d0*/  @P0 FADD R4, R3, -1 ;  /* 0xbf80000003040421 */ /* 0x000fc80000000000 */
[----:B------:R-:W-:-:S04]  /*01e0*/  @!P1 FADD R4, R4, -1 ;  /* 0xbf80000004049421 */ /* 0x000fc80000000000 */
[----:B------:R-:W-:Y:S01]  /*01f0*/  @P0 IMAD.MOV.U32 R3, RZ, RZ, R4 ;  /* 0x000000ffff030224 */ /* 0x000fe200078e0004 */
[----:B------:R-:W-:Y:S06]  /*0200*/  @P0 BRA `(.L_x_5) ;  /* 0x0000000000200947 */ /* 0x000fec0003800000 */
[----:B------:R-:W-:Y:S01]  /*0210*/  FADD R4, |R5|, |R5| ;  /* 0x4000000505047221 */ /* 0x000fe20000000200 */
[----:B------:R-:W-:-:S04]  /*0220*/  FADD R3, R3, 1 ;  /* 0x3f80000003037421 */ /* 0x000fc80000000000 */
[----:B------:R-:W-:-:S13]  /*0230*/  FSETP.GE.AND P0, PT, R8, R4, PT ;  /* 0x000000040800720b */ /* 0x000fda0003f06000 */
[----:B------:R-:W-:-:S05]  /*0240*/  @P0 FFMA R4, |R5|, -3, R8 ;  /* 0xc040000005040823 */ /* 0x000fca0000000208 */
[----:B------:R-:W-:Y:S01]  /*0250*/  FSETP.GE.AND P1, PT, R4, RZ, P0 ;  /* 0x000000ff0400720b */ /* 0x000fe20000726000 */
[----:B------:R-:W-:-:S12]  /*0260*/  @P0 FADD R4, R3, 1 ;  /* 0x3f80000003040421 */ /* 0x000fd80000000000 */
[----:B------:R-:W-:-:S04]  /*0270*/  @P1 FADD R4, R4, 1 ;  /* 0x3f80000004041421 */ /* 0x000fc80000000000 */
[----:B------:R-:W-:-:S07]  /*0280*/  @P0 IMAD.MOV.U32 R3, RZ, RZ, R4 ;  /* 0x000000ffff030224 */ /* 0x000fce00078e0004 */
.L_x_5:
[----:B------:R-:W-:Y:S01]  /*0290*/  FFMA R6, -|R5|, R3, R6 ;  /* 0x0000000305067223 */ /* 0x000fe20000000306 */
[----:B------:R-:W-:Y:S06]  /*02a0*/  BRA `(.L_x_3) ;  /* 0x0000000000707947 */ /* 0x000fec0003800000 */
.L_x_4:
[----:B------:R-:W-:Y:S02]  /*02b0*/  LOP3.LUT R7, R3, 0xff800000, RZ, 0xc0, !PT ;  /* 0xff80000003077812 */ /* 0x000fe400078ec0ff */
[C---:B------:R-:W-:Y:S02]  /*02c0*/  ISETP.GT.U32.AND P0, PT, R6.reuse, 0x7f7fffff, PT ;  /* 0x7f7fffff0600780c */ /* 0x040fe40003f04070 */
[C---:B------:R-:W-:Y:S02]  /*02d0*/  IADD3 R4, PT, PT, R6.reuse, 0xb800000, -R7 ;  /* 0x0b80000006047810 */ /* 0x040fe40007ffe807 */
[----:B------:R-:W-:Y:S02]  /*02e0*/  LOP3.LUT R6, R6, 0x7fffff, RZ, 0xc0, !PT ;  /* 0x007fffff06067812 */ /* 0x000fe400078ec0ff */
[----:B------:R-:W-:Y:S02]  /*02f0*/  LOP3.LUT P1, R4, R4, 0xff800000, RZ, 0xc0, !PT ;  /* 0xff80000004047812 */ /* 0x000fe4000782c0ff */
[----:B------:R-:W-:-:S02]  /*0300*/  FSETP.GT.AND P2, PT, |R5|, RZ, PT ;  /* 0x000000ff0500720b */ /* 0x000fc40003f44200 */
[----:B------:R-:W-:Y:S02]  /*0310*/  FSEL R7, R7, +QNAN , !P0 ;  /* 0x7fffffff07077808 */ /* 0x000fe40004000000 */
[----:B------:R-:W-:Y:S02]  /*0320*/  LOP3.LUT R6, R6, 0x3f800000, RZ, 0xfc, !PT ;  /* 0x3f80000006067812 */ /* 0x000fe400078efcff */
[----:B------:R-:W-:-:S05]  /*0330*/  FSEL R10, R7, +QNAN , P2 ;  /* 0x7fffffff070a7808 */ /* 0x000fca0001000000 */
[----:B------:R-:W-:Y:S05]  /*0340*/  @!P1 BRA `(.L_x_6) ;  /* 0x0000000000409947 */ /* 0x000fea0003800000 */
[----:B------:R-:W-:-:S04]  /*0350*/  LOP3.LUT R3, R3, 0x7fffff, RZ, 0xc0, !PT ;  /* 0x007fffff03037812 */ /* 0x000fc800078ec0ff */
[----:B------:R-:W-:-:S04]  /*0360*/  LOP3.LUT R3, R3, 0x3f800000, RZ, 0xfc, !PT ;  /* 0x3f80000003037812 */ /* 0x000fc800078efcff */
[----:B------:R0:W1:Y:S03]  /*0370*/  MUFU.RCP R5, R3 ;  /* 0x0000000300057308 */ /* 0x0000660000001000 */
.L_x_7:
[----:B------:R-:W-:-:S04]  /*0380*/  VIMNMX.U32 R7, PT, PT, R4, 0xb800000, PT ;  /* 0x0b80000004077848 */ /* 0x000fc80003fe0000 */
[C---:B------:R-:W-:Y:S02]  /*0390*/  IADD3 R6, PT, PT, R7.reuse, R6, RZ ;  /* 0x0000000607067210 */ /* 0x040fe40007ffe0ff */
[----:B------:R-:W-:-:S03]  /*03a0*/  IADD3 R4, PT, PT, -R7, R4, RZ ;  /* 0x0000000407047210 */ /* 0x000fc60007ffe1ff */
[----:B-1----:R-:W-:Y:S01]  /*03b0*/  FMUL R8, R5, R6 ;  /* 0x0000000605087220 */ /* 0x002fe20000400000 */
[----:B------:R-:W-:-:S03]  /*03c0*/  ISETP.NE.AND P1, PT, R4, RZ, PT ;  /* 0x000000ff0400720c */ /* 0x000fc60003f25270 */
[----:B------:R-:W-:-:S04]  /*03d0*/  FFMA R9, -R3, R8, R6 ;  /* 0x0000000803097223 */ /* 0x000fc80000000106 */
[----:B------:R-:W-:-:S04]  /*03e0*/  FFMA R9, R5, R9, R8 ;  /* 0x0000000905097223 */ /* 0x000fc80000000008 */
[----:B------:R-:W-:-:S04]  /*03f0*/  FFMA R8, -R3, R9, R6 ;  /* 0x0000000903087223 */ /* 0x000fc80000000106 */
[----:B------:R-:W-:-:S06]  /*0400*/  FFMA.RZ R8, R5, R8, R9 ;  /* 0x0000000805087223 */ /* 0x000fcc000000c009 */
[----:B------:R-:W1:Y:S02]  /*0410*/  FRND.TRUNC R8, R8 ;  /* 0x0000000800087307 */ /* 0x000e64000020d000 */
[----:B-1----:R-:W-:-:S05]  /*0420*/  FFMA R6, -R3, R8, R6 ;  /* 0x0000000803067223 */ /* 0x002fca0000000106 */
[----:B------:R-:W-:-:S13]  /*0430*/  ISETP.NE.AND P0, PT, R6, RZ, PT ;  /* 0x000000ff0600720c */ /* 0x000fda0003f05270 */
[----:B------:R-:W-:Y:S05]  /*0440*/  @P0 BRA P1, `(.L_x_7) ;  /* 0xfffffffc00cc0947 */ /* 0x000fea000083ffff */
.L_x_6:
[----:B0-----:R-:W-:-:S04]  /*0450*/  FMUL R3, R6, 1.1920928955078125e-07 ;  /* 0x3400000006037820 */ /* 0x001fc80000400000 */
[----:B------:R-:W-:-:S07]  /*0460*/  FMUL R6, R10, R3 ;  /* 0x000000030a067220 */ /* 0x000fce0000400000 */
.L_x_3:
[----:B------:R-:W0:Y:S01]  /*0470*/  LDC.64 R4, c[0x0][0x380] ;  /* 0x0000e000ff047b82 */ /* 0x000e220000000a00 */
[C---:B------:R-:W-:Y:S02]  /*0480*/  FSETP.NAN.AND P0, PT, |R6|.reuse, |R6|, PT ;  /* 0x400000060600720b */ /* 0x040fe40003f08200 */
[----:B------:R-:W-:-:S04]  /*0490*/  LOP3.LUT R3, R6, 0x80000000, R2, 0xb8, !PT ;  /* 0x8000000006037812 */ /* 0x000fc800078eb802 */
[----:B------:R-:W-:-:S05]  /*04a0*/  FSEL R3, R6, R3, P0 ;  /* 0x0000000306037208 */ /* 0x000fca0000000000 */
[----:B------:R-:W-:Y:S01]  /*04b0*/  FMUL R3, R2, R3 ;  /* 0x0000000302037220 */ /* 0x000fe20000400000 */
[----:B0-----:R-:W-:-:S05]  /*04c0*/  IMAD.WIDE.U32 R4, R0, 0x4, R4 ;  /* 0x0000000400047825 */ /* 0x001fca00078e0004 */
[----:B------:R-:W-:Y:S01]  /*04d0*/  STG.E desc[UR4][R4.64], R3 ;  /* 0x0000000304007986 */ /* 0x000fe2000c101904 */
[----:B------:R-:W-:Y:S05]  /*04e0*/  EXIT ;  /* 0x000000000000794d */ /* 0x000fea0003800000 */
.L_x_8:
        /* <DEDUP_REMOVED lines=9> */
.L_x_20:


//--------------------- .text.default_function_kernel_3 --------------------------
	.section	.text.default_function_kernel_3,"ax",@progbits
	.align	128
        .global         default_function_kernel_3
        .type           default_function_kernel_3,@function
        .size           default_function_kernel_3,(.L_x_21 - default_function_kernel_3)
        .other          default_function_kernel_3,@"STO_CUDA_ENTRY STV_DEFAULT"
default_function_kernel_3:
.text.default_function_kernel_3:
        /* <DEDUP_REMOVED lines=8> */
[----:B---3--:R-:W-:-:S04]  /*0080*/  IMAD.WIDE.U32 R4, R7, 0x4, R4 ;  /* 0x0000000407047825 */ /* 0x008fc800078e0004 */
[----:B----4-:R-:W-:Y:S02]  /*0090*/  IMAD.WIDE.U32 R2, R7, 0x4, R2 ;  /* 0x0000000407027825 */ /* 0x010fe400078e0002 */
[----:B--2---:R-:W2:Y:S04]  /*00a0*/  LDG.E.CONSTANT R5, desc[UR6][R4.64] ;  /* 0x0000000604057981 */ /* 0x004ea8000c1e9900 */
[----:B------:R-:W2:Y:S01]  /*00b0*/  LDG.E.CONSTANT R0, desc[UR6][R2.64] ;  /* 0x0000000602007981 */ /* 0x000ea2000c1e9900 */
[----:B------:R-:W-:Y:S01]  /*00c0*/  BSSY.RECONVERGENT B0, `(.L_x_9) ;  /* 0x0000043000007945 */ /* 0x000fe20003800200 */
[C---:B--2---:R-:W-:Y:S01]  /*00d0*/  FSETP.GEU.AND P0, PT, |R0|.reuse, |R5|, PT ;  /* 0x400000050000720b */ /* 0x044fe20003f0e200 */
[----:B------:R-:W-:-:S12]  /*00e0*/  FADD R6, |R0|, -RZ ;  /* 0x800000ff00067221 */ /* 0x000fd80000000200 */
[----:B------:R-:W-:Y:S05]  /*00f0*/  @!P0 BRA `(.L_x_10) ;  /* 0x0000000000fc8947 */ /* 0x000fea0003800000 */
[----:B------:R-:W-:-:S05]  /*0100*/  FMUL R3, |R5|, 8388608 ;  /* 0x4b00000005037820 */ /* 0x000fca0000400200 */
[----:B------:R-:W-:-:S13]  /*0110*/  FSETP.GTU.AND P0, PT, R6, R3, PT ;  /* 0x000000030600720b */ /* 0x000fda0003f0c000 */
[----:B------:R-:W-:Y:S05]  /*0120*/  @P0 BRA `(.L_x_11) ;  /* 0x0000000000780947 */ /* 0x000fea0003800000 */
[C---:B------:R-:W-:Y:S01]  /*0130*/  FMUL R2, |R5|.reuse, 16777216 ;  /* 0x4b80000005027820 */ /* 0x040fe20000400200 */
[C---:B------:R-:W-:Y:S01]  /*0140*/  FSETP.GEU.AND P0, PT, |R5|.reuse, 1.175494350822287508e-38, PT ;  /* 0x008000000500780b */ /* 0x040fe20003f0e200 */
[----:B------:R-:W-:Y:S01]  /*0150*/  FMUL R3, R6, 16777216 ;  /* 0x4b80000006037820 */ /* 0x000fe20000400000 */
[----:B------:R-:W-:Y:S01]  /*0160*/  FADD R4, |R5|, -RZ ;  /* 0x800000ff05047221 */ /* 0x000fe20000000200 */
[----:B------:R-:W-:Y:S01]  /*0170*/  BSSY.RECONVERGENT B1, `(.L_x_12) ;  /* 0x0000017000017945 */ /* 0x000fe20003800200 */
        /* <DEDUP_REMOVED lines=22> */
.L_x_13:
[----:B------:R-:W-:Y:S05]  /*02e0*/  BSYNC.RECONVERGENT B1 ;  /* 0x0000000000017941 */ /* 0x000fea0003800200 */
.L_x_12:
[----:B------:R-:W-:Y:S01]  /*02f0*/  FFMA R6, -|R5|, R3, R6 ;  /* 0x0000000305067223 */ /* 0x000fe20000000306 */
[----:B------:R-:W-:Y:S06]  /*0300*/  BRA `(.L_x_10) ;  /* 0x0000000000787947 */ /* 0x000fec0003800000 */
.L_x_11:
[----:B------:R-:W-:Y:S01]  /*0310*/  LOP3.LUT R9, R3, 0xff800000, RZ, 0xc0, !PT ;  /* 0xff80000003097812 */ /* 0x000fe200078ec0ff */
[----:B------:R-:W-:Y:S01]  /*0320*/  BSSY.RECONVERGENT B1, `(.L_x_14) ;  /* 0x000001a000017945 */ /* 0x000fe20003800200 */
        /* <DEDUP_REMOVED lines=12> */
.L_x_16:
        /* <DEDUP_REMOVED lines=13> */
.L_x_15:
[----:B------:R-:W-:Y:S05]  /*04c0*/  BSYNC.RECONVERGENT B1 ;  /* 0x0000000000017941 */ /* 0x000fea0003800200 */
.L_x_14:
[----:B0-----:R-:W-:-:S04]  /*04d0*/  FMUL R3, R6, 1.1920928955078125e-07 ;  /* 0x3400000006037820 */ /* 0x001fc80000400000 */
[----:B------:R-:W-:-:S07]  /*04e0*/  FMUL R6, R10, R3 ;  /* 0x000000030a067220 */ /* 0x000fce0000400000 */
.L_x_10:
[----:B------:R-:W-:Y:S05]  /*04f0*/  BSYNC.RECONVERGENT B0 ;  /* 0x0000000000007941 */ /* 0x000fea0003800200 */
.L_x_9:
[----:B------:R-:W0:Y:S01]  /*0500*/  LDC.64 R2, c[0x0][0x380] ;  /* 0x0000e000ff027b82 */ /* 0x000e220000000a00 */
[C---:B------:R-:W-:Y:S02]  /*0510*/  FSETP.NAN.AND P0, PT, |R6|.reuse, |R6|, PT ;  /* 0x400000060600720b */ /* 0x040fe40003f08200 */
[----:B------:R-:W-:-:S04]  /*0520*/  LOP3.LUT R5, R6, 0x80000000, R0, 0xb8, !PT ;  /* 0x8000000006057812 */ /* 0x000fc800078eb800 */
[----:B------:R-:W-:-:S05]  /*0530*/  FSEL R5, R6, R5, P0 ;  /* 0x0000000506057208 */ /* 0x000fca0000000000 */
[----:B------:R-:W-:Y:S01]  /*0540*/  FADD R5, R0, R5 ;  /* 0x0000000500057221 */ /* 0x000fe20000000000 */
[----:B0-----:R-:W-:-:S05]  /*0550*/  IMAD.WIDE.U32 R2, R7, 0x4, R2 ;  /* 0x0000000407027825 */ /* 0x001fca00078e0002 */
[----:B------:R-:W-:Y:S01]  /*0560*/  STG.E desc[UR6][R2.64], R5 ;  /* 0x0000000502007986 */ /* 0x000fe2000c101906 */
[----:B------:R-:W-:Y:S05]  /*0570*/  EXIT ;  /* 0x000000000000794d */ /* 0x000fea0003800000 */
.L_x_17:
        /* <DEDUP_REMOVED lines=16> */
.L_x_21:


//--------------------- .nv.shared.reserved.0     --------------------------
	.section	.nv.shared.reserved.0,"aw",@nobits
	.weak		__nv_reservedSMEM_offset_0_alias
	.size		__nv_reservedSMEM_offset_0_alias, 0, 64
	.other		__nv_reservedSMEM_offset_0_alias,@"STO_CUDA_RESERVED_SHARED STV_DEFAULT"
__nv_reservedSMEM_offset_0_alias:
	.zero		0
	.zero		64


//--------------------- .nv.shared.default_function_kernel_1 --------------------------
	.section	.nv.shared.default_function_kernel_1,"aw",@nobits
	.sectionflags	@""
	.align	4
.nv.shared.default_function_kernel_1:
	.zero		1344


//--------------------- .nv.constant0.default_function_kernel --------------------------
	.section	.nv.constant0.default_function_kernel,"a",@progbits
	.sectionflags	@""
	.align	4
.nv.constant0.default_function_kernel:
	.zero		912


//--------------------- .nv.constant0.default_function_kernel_1 --------------------------
	.section	.nv.constant0.default_function_kernel_1,"a",@progbits
	.sectionflags	@""
	.align	4
.nv.constant0.default_function_kernel_1:
	.zero		920


//--------------------- .nv.constant0.default_function_kernel_2 --------------------------
	.section	.nv.constant0.default_function_kernel_2,"a",@progbits
	.sectionflags	@""
	.align	4
.nv.constant0.default_function_kernel_2:
	.zero		920


//--------------------- .nv.constant0.default_function_kernel_3 --------------------------
	.section	.nv.constant0.default_function_kernel_3,"a",@progbits
	.sectionflags	@""
	.align	4
.nv.constant0.default_function_kernel_3:
	.zero		920


//--------------------- SYMBOLS --------------------------

	.type		.nv.reservedSmem.offset0,@object
	.size		.nv.reservedSmem.offset0,0x4
	.type		.nv.reservedSmem.cap,@object
	.size		.nv.reservedSmem.cap,0x4
